	.target	sm_90a

	.elftype	@"ET_EXEC"


//--------------------- .note.nv.tkinfo           --------------------------
	.section	.note.nv.tkinfo,"",@"SHT_NOTE"
	.sectionflags	@"SHF_NOTE_NV_TKINFO"
	.tkinfo
        /*0018*/ 	.word	0x00000002
        /*0030*/ 	.string	""
        /*0030*/ 	.string	"ptxas"
        /*0030*/ 	.string	"Cuda compilation tools, release 13.0, V13.0.88"
        /*0030*/ 	.string	"Build cuda_13.0.r13.0/compiler.36424714_0"
        /*0030*/ 	.string	"-v  -suppress-debug-info  -lineinfo  -arch sm_90a "



//--------------------- .note.nv.cuinfo           --------------------------
	.section	.note.nv.cuinfo,"",@"SHT_NOTE"
	.sectionflags	@"SHF_NOTE_NV_CUINFO"
        /*0018*/ 	.short	0x0002
        /*001a*/ 	.short	0x005a
        /*001c*/ 	.short	0x0082
	.zero		2


//--------------------- .nv.info                  --------------------------
	.section	.nv.info,"",@"SHT_CUDA_INFO"
	.align	4


	//----- nvinfo : EIATTR_REGCOUNT
	.align		4
        /*0000*/ 	.byte	0x04, 0x2f
        /*0002*/ 	.short	(.L_1 - .L_0)
	.align		4
.L_0:
        /*0004*/ 	.word	index@(matmul_kernel)
        /*0008*/ 	.word	0x000000ff


	//----- nvinfo : EIATTR_FRAME_SIZE
	.align		4
.L_1:
        /*000c*/ 	.byte	0x04, 0x11
        /*000e*/ 	.short	(.L_3 - .L_2)
	.align		4
.L_2:
        /*0010*/ 	.word	index@(matmul_kernel)
        /*0014*/ 	.word	0x000001c0


	//----- nvinfo : EIATTR_MIN_STACK_SIZE
	.align		4
.L_3:
        /*0018*/ 	.byte	0x04, 0x12
        /*001a*/ 	.short	(.L_5 - .L_4)
	.align		4
.L_4:
        /*001c*/ 	.word	index@(matmul_kernel)
        /*0020*/ 	.word	0x000001c0
.L_5:


//--------------------- .nv.compat                --------------------------
	.section	.nv.compat,"",@"SHT_CUDA_COMPAT_INFO"
	.align	4
        /*0000*/ 	.byte	0x02, 0x09, 0x01, 0x00, 0x02, 0x02, 0x04, 0x00, 0x02, 0x05, 0x05, 0x00, 0x03, 0x07, 0x01, 0x01
        /*0010*/ 	.byte	0x02, 0x03, 0x00, 0x00, 0x02, 0x06, 0x01, 0x00, 0x04, 0x0b, 0x08, 0x00, 0x00, 0x00, 0x00, 0x00
        /*0020*/ 	.byte	0x00, 0x00, 0x00, 0x00


//--------------------- .nv.info.matmul_kernel    --------------------------
	.section	.nv.info.matmul_kernel,"",@"SHT_CUDA_INFO"
	.sectionflags	@""
	.align	4


	//----- nvinfo : EIATTR_CUDA_API_VERSION
	.align		4
        /*0000*/ 	.byte	0x04, 0x37
        /*0002*/ 	.short	(.L_7 - .L_6)
.L_6:
        /*0004*/ 	.word	0x00000082


	//----- nvinfo : EIATTR_KPARAM_INFO
	.align		4
.L_7:
        /*0008*/ 	.byte	0x04, 0x17
        /*000a*/ 	.short	(.L_9 - .L_8)
.L_8:
        /*000c*/ 	.word	0x00000000
        /*0010*/ 	.short	0x000d
        /*0012*/ 	.short	0x0048
        /*0014*/ 	.byte	0x00, 0xf4, 0x21, 0x00


	//----- nvinfo : EIATTR_KPARAM_INFO
	.align		4
.L_9:
        /*0018*/ 	.byte	0x04, 0x17
        /*001a*/ 	.short	(.L_11 - .L_10)
.L_10:
        /*001c*/ 	.word	0x00000000
        /*0020*/ 	.short	0x000c
        /*0022*/ 	.short	0x0040
        /*0024*/ 	.byte	0x00, 0xf4, 0x21, 0x00


	//----- nvinfo : EIATTR_KPARAM_INFO
	.align		4
.L_11:
        /*0028*/ 	.byte	0x04, 0x17
        /*002a*/ 	.short	(.L_13 - .L_12)
.L_12:
        /*002c*/ 	.word	0x00000000
        /*0030*/ 	.short	0x000b
        /*0032*/ 	.short	0x0038
        /*0034*/ 	.byte	0x00, 0xf0, 0x11, 0x00


	//----- nvinfo : EIATTR_KPARAM_INFO
	.align		4
.L_13:
        /*0038*/ 	.byte	0x04, 0x17
        /*003a*/ 	.short	(.L_15 - .L_14)
.L_14:
        /*003c*/ 	.word	0x00000000
        /*0040*/ 	.short	0x000a
        /*0042*/ 	.short	0x0034
        /*0044*/ 	.byte	0x00, 0xf0, 0x11, 0x00


	//----- nvinfo : EIATTR_KPARAM_INFO
	.align		4
.L_15:
        /*0048*/ 	.byte	0x04, 0x17
        /*004a*/ 	.short	(.L_17 - .L_16)
.L_16:
        /*004c*/ 	.word	0x00000000
        /*0050*/ 	.short	0x0009
        /*0052*/ 	.short	0x0030
        /*0054*/ 	.byte	0x00, 0xf0, 0x11, 0x00


	//----- nvinfo : EIATTR_KPARAM_INFO
	.align		4
.L_17:
        /*0058*/ 	.byte	0x04, 0x17
        /*005a*/ 	.short	(.L_19 - .L_18)
.L_18:
        /*005c*/ 	.word	0x00000000
        /*0060*/ 	.short	0x0008
        /*0062*/ 	.short	0x002c
        /*0064*/ 	.byte	0x00, 0xf0, 0x11, 0x00


	//----- nvinfo : EIATTR_KPARAM_INFO
	.align		4
.L_19:
        /*0068*/ 	.byte	0x04, 0x17
        /*006a*/ 	.short	(.L_21 - .L_20)
.L_20:
        /*006c*/ 	.word	0x00000000
        /*0070*/ 	.short	0x0007
        /*0072*/ 	.short	0x0028
        /*0074*/ 	.byte	0x00, 0xf0, 0x11, 0x00


	//----- nvinfo : EIATTR_KPARAM_INFO
	.align		4
.L_21:
        /*0078*/ 	.byte	0x04, 0x17
        /*007a*/ 	.short	(.L_23 - .L_22)
.L_22:
        /*007c*/ 	.word	0x00000000
        /*0080*/ 	.short	0x0006
        /*0082*/ 	.short	0x0024
        /*0084*/ 	.byte	0x00, 0xf0, 0x11, 0x00


	//----- nvinfo : EIATTR_KPARAM_INFO
	.align		4
.L_23:
        /*0088*/ 	.byte	0x04, 0x17
        /*008a*/ 	.short	(.L_25 - .L_24)
.L_24:
        /*008c*/ 	.word	0x00000000
        /*0090*/ 	.short	0x0005
        /*0092*/ 	.short	0x0020
        /*0094*/ 	.byte	0x00, 0xf0, 0x11, 0x00


	//----- nvinfo : EIATTR_KPARAM_INFO
	.align		4
.L_25:
        /*0098*/ 	.byte	0x04, 0x17
        /*009a*/ 	.short	(.L_27 - .L_26)
.L_26:
        /*009c*/ 	.word	0x00000000
        /*00a0*/ 	.short	0x0004
        /*00a2*/ 	.short	0x001c
        /*00a4*/ 	.byte	0x00, 0xf0, 0x11, 0x00


	//----- nvinfo : EIATTR_KPARAM_INFO
	.align		4
.L_27:
        /*00a8*/ 	.byte	0x04, 0x17
        /*00aa*/ 	.short	(.L_29 - .L_28)
.L_28:
        /*00ac*/ 	.word	0x00000000
        /*00b0*/ 	.short	0x0003
        /*00b2*/ 	.short	0x0018
        /*00b4*/ 	.byte	0x00, 0xf0, 0x11, 0x00


	//----- nvinfo : EIATTR_KPARAM_INFO
	.align		4
.L_29:
        /*00b8*/ 	.byte	0x04, 0x17
        /*00ba*/ 	.short	(.L_31 - .L_30)
.L_30:
        /*00bc*/ 	.word	0x00000000
        /*00c0*/ 	.short	0x0002
        /*00c2*/ 	.short	0x0010
        /*00c4*/ 	.byte	0x00, 0xf4, 0x21, 0x00


	//----- nvinfo : EIATTR_KPARAM_INFO
	.align		4
.L_31:
        /*00c8*/ 	.byte	0x04, 0x17
        /*00ca*/ 	.short	(.L_33 - .L_32)
.L_32:
        /*00cc*/ 	.word	0x00000000
        /*00d0*/ 	.short	0x0001
        /*00d2*/ 	.short	0x0008
        /*00d4*/ 	.byte	0x00, 0xf4, 0x21, 0x00


	//----- nvinfo : EIATTR_KPARAM_INFO
	.align		4
.L_33:
        /*00d8*/ 	.byte	0x04, 0x17
        /*00da*/ 	.short	(.L_35 - .L_34)
.L_34:
        /*00dc*/ 	.word	0x00000000
        /*00e0*/ 	.short	0x0000
        /*00e2*/ 	.short	0x0000
        /*00e4*/ 	.byte	0x00, 0xf4, 0x21, 0x00


	//----- nvinfo : EIATTR_SPARSE_MMA_MASK
	.align		4
.L_35:
        /*00e8*/ 	.byte	0x03, 0x50
        /*00ea*/ 	.short	0x0000


	//----- nvinfo : EIATTR_MAXREG_COUNT
	.align		4
        /*00ec*/ 	.byte	0x03, 0x1b
        /*00ee*/ 	.short	0x00ff


	//----- nvinfo : EIATTR_NUM_BARRIERS
	.align		4
        /*00f0*/ 	.byte	0x02, 0x4c
        /*00f2*/ 	.byte	0x01
	.zero		1


	//----- nvinfo : EIATTR_ANNOTATIONS
	.align		4
        /*00f4*/ 	.byte	0x04, 0x55
        /*00f6*/ 	.short	(.L_37 - .L_36)


	//   ....[0]....
.L_36:
        /*00f8*/ 	.word	0x00000001
        /*00fc*/ 	.byte	0x40, 0x05, 0x00, 0x00, 0x01, 0x00, 0x00, 0x00, 0xb0, 0x05, 0x00, 0x00, 0x01, 0x00, 0x00, 0x00
        /* <DEDUP_REMOVED lines=190> */
        /*0cec*/ 	.byte	0x50, 0xa8, 0x00, 0x00, 0x01, 0x00, 0x00, 0x00, 0xb0, 0xa8, 0x00, 0x00


	//----- nvinfo : EIATTR_MERCURY_ISA_VERSION
	.align		4
.L_37:
        /*0cf8*/ 	.byte	0x03, 0x5f
        /*0cfa*/ 	.short	0x0101


	//----- nvinfo : EIATTR_EXIT_INSTR_OFFSETS
	.align		4
        /*0cfc*/ 	.byte	0x04, 0x1c
        /*0cfe*/ 	.short	(.L_39 - .L_38)


	//   ....[0]....
.L_38:
        /*0d00*/ 	.word	0x0000f450


	//   ....[1]....
        /*0d04*/ 	.word	0x0000f470


	//----- nvinfo : EIATTR_REQNTID
	.align		4
.L_39:
        /*0d08*/ 	.byte	0x04, 0x10
        /*0d0a*/ 	.short	(.L_41 - .L_40)
.L_40:
        /*0d0c*/ 	.word	0x00000080
        /*0d10*/ 	.word	0x00000001
        /*0d14*/ 	.word	0x00000001


	//----- nvinfo : EIATTR_CBANK_PARAM_SIZE
	.align		4
.L_41:
        /*0d18*/ 	.byte	0x03, 0x19
        /*0d1a*/ 	.short	0x0050


	//----- nvinfo : EIATTR_PARAM_CBANK
	.align		4
        /*0d1c*/ 	.byte	0x04, 0x0a
        /*0d1e*/ 	.short	(.L_43 - .L_42)
	.align		4
.L_42:
        /*0d20*/ 	.word	index@(.nv.constant0.matmul_kernel)
        /*0d24*/ 	.short	0x0210
        /*0d26*/ 	.short	0x0050


	//----- nvinfo : EIATTR_SW_WAR
	.align		4
.L_43:
        /*0d28*/ 	.byte	0x04, 0x36
        /*0d2a*/ 	.short	(.L_45 - .L_44)
.L_44:
        /*0d2c*/ 	.word	0x00000008
.L_45:


//--------------------- .nv.callgraph             --------------------------
	.section	.nv.callgraph,"",@"SHT_CUDA_CALLGRAPH"
	.align	4
	.sectionentsize	8
	.align		4
        /*0000*/ 	.word	0x00000000
	.align		4
        /*0004*/ 	.word	0xffffffff
	.align		4
        /*0008*/ 	.word	0x00000000
	.align		4
        /*000c*/ 	.word	0xfffffffe
	.align		4
        /*0010*/ 	.word	0x00000000
	.align		4
        /*0014*/ 	.word	0xfffffffd
	.align		4
        /*0018*/ 	.word	0x00000000
	.align		4
        /*001c*/ 	.word	0xfffffffc


//--------------------- .text.matmul_kernel       --------------------------
	.section	.text.matmul_kernel,"ax",@progbits
	.align	128
        .global         matmul_kernel
        .type           matmul_kernel,@function
        .size           matmul_kernel,(.L_x_4 - matmul_kernel)
        .other          matmul_kernel,@"STO_CUDA_ENTRY STV_DEFAULT"
matmul_kernel:
.text.matmul_kernel:
[----:B------:R-:W0:Y:S08]  /*0000*/  LDC R1, c[0x0][0x28] ;  /* 0x00000a00ff017b82 */ /* 0x000e300000000800 */
[----:B------:R-:W1:Y:S01]  /*0010*/  LDC.64 R48, c[0x0][0x228] ;  /* 0x00008a00ff307b82 */ /* 0x000e620000000a00 */
[----:B------:R-:W2:Y:S01]  /*0020*/  S2R R5, SR_CTAID.X ;  /* 0x0000000000057919 */ /* 0x000ea20000002500 */
[----:B0-----:R-:W-:Y:S01]  /*0030*/  VIADD R1, R1, 0xfffffe40 ;  /* 0xfffffe4001017836 */ /* 0x001fe20000000000 */
[----:B------:R-:W-:Y:S01]  /*0040*/  ULDC UR5, c[0x0][0x230] ;  /* 0x00008c0000057ab9 */ /* 0x000fe20000000800 */
[----:B------:R-:W-:Y:S01]  /*0050*/  UMOV UR4, 0x400 ;  /* 0x0000040000047882 */ /* 0x000fe20000000000 */
[----:B------:R-:W0:Y:S01]  /*0060*/  S2R R153, SR_TID.X ;  /* 0x0000000000997919 */ /* 0x000e220000002100 */
[----:B------:R-:W-:-:S02]  /*0070*/  ULDC.64 UR14, c[0x0][0x208] ;  /* 0x00008200000e7ab9 */ /* 0x000fc40000000a00 */
[----:B------:R-:W3:Y:S08]  /*0080*/  LDC R12, c[0x0][0x230] ;  /* 0x00008c00ff0c7b82 */ /* 0x000ef00000000800 */
[----:B------:R-:W4:Y:S01]  /*0090*/  S2UR UR12, SR_CgaCtaId ;  /* 0x00000000000c79c3 */ /* 0x000f220000008800 */
[----:B-1----:R-:W-:-:S05]  /*00a0*/  VIADD R0, R49, 0x7f ;  /* 0x0000007f31007836 */ /* 0x002fca0000000000 */
[----:B------:R-:W-:Y:S01]  /*00b0*/  SHF.R.S32.HI R3, RZ, 0x1f, R0 ;  /* 0x0000001fff037819 */ /* 0x000fe20000011400 */
[----:B---3--:R-:W-:-:S03]  /*00c0*/  VIADD R12, R12, 0x3f ;  /* 0x0000003f0c0c7836 */ /* 0x008fc60000000000 */
[----:B------:R-:W-:Y:S02]  /*00d0*/  LEA.HI R3, R3, R0, RZ, 0x7 ;  /* 0x0000000003037211 */ /* 0x000fe400078f38ff */
[----:B--2---:R-:W-:Y:S02]  /*00e0*/  IABS R8, R5 ;  /* 0x0000000500087213 */ /* 0x004fe40000000000 */
[----:B------:R-:W-:Y:S02]  /*00f0*/  SHF.R.S32.HI R3, RZ, 0x7, R3 ;  /* 0x00000007ff037819 */ /* 0x000fe40000011403 */
[----:B0-----:R-:W-:Y:S01]  /*0100*/  LOP3.LUT R152, R153, 0x7f, RZ, 0xc0, !PT ;  /* 0x0000007f99987812 */ /* 0x001fe200078ec0ff */
[----:B----4-:R-:W-:Y:S02]  /*0110*/  ULEA UR12, UR12, UR4, 0x18 ;  /* 0x000000040c0c7291 */ /* 0x010fe4000f8ec03f */
[----:B------:R-:W-:-:S05]  /*0120*/  IMAD.SHL.U32 R4, R3, 0x8, RZ ;  /* 0x0000000803047824 */ /* 0x000fca00078e00ff */
[-C--:B------:R-:W-:Y:S02]  /*0130*/  IABS R7, R4.reuse ;  /* 0x0000000400077213 */ /* 0x080fe40000000000 */
[----:B------:R-:W-:Y:S02]  /*0140*/  IABS R10, R4 ;  /* 0x00000004000a7213 */ /* 0x000fe40000000000 */
[----:B------:R-:W0:Y:S08]  /*0150*/  I2F.RP R0, R7 ;  /* 0x0000000700007306 */ /* 0x000e300000209400 */
[----:B0-----:R-:W0:Y:S02]  /*0160*/  MUFU.RCP R0, R0 ;  /* 0x0000000000007308 */ /* 0x001e240000001000 */
[----:B0-----:R-:W-:-:S02]  /*0170*/  VIADD R2, R0, 0xffffffe ;  /* 0x0ffffffe00027836 */ /* 0x001fc40000000000 */
[----:B------:R-:W-:-:S04]  /*0180*/  IMAD.MOV R0, RZ, RZ, -R10 ;  /* 0x000000ffff007224 */ /* 0x000fc800078e0a0a */
[----:B------:R0:W1:Y:S02]  /*0190*/  F2I.FTZ.U32.TRUNC.NTZ R3, R2 ;  /* 0x0000000200037305 */ /* 0x000064000021f000 */
[----:B0-----:R-:W-:Y:S02]  /*01a0*/  IMAD.MOV.U32 R2, RZ, RZ, RZ ;  /* 0x000000ffff027224 */ /* 0x001fe400078e00ff */
[----:B-1----:R-:W-:-:S04]  /*01b0*/  IMAD.MOV R6, RZ, RZ, -R3 ;  /* 0x000000ffff067224 */ /* 0x002fc800078e0a03 */
[----:B------:R-:W-:Y:S02]  /*01c0*/  IMAD R9, R6, R7, RZ ;  /* 0x0000000706097224 */ /* 0x000fe400078e02ff */
[----:B------:R-:W-:Y:S02]  /*01d0*/  IMAD.MOV.U32 R6, RZ, RZ, R8 ;  /* 0x000000ffff067224 */ /* 0x000fe400078e0008 */
[----:B------:R-:W-:-:S06]  /*01e0*/  IMAD.HI.U32 R3, R3, R9, R2 ;  /* 0x0000000903037227 */ /* 0x000fcc00078e0002 */
[----:B------:R-:W-:-:S04]  /*01f0*/  IMAD.HI.U32 R3, R3, R6, RZ ;  /* 0x0000000603037227 */ /* 0x000fc800078e00ff */
[----:B------:R-:W-:-:S05]  /*0200*/  IMAD R0, R3, R0, R6 ;  /* 0x0000000003007224 */ /* 0x000fca00078e0206 */
[----:B------:R-:W-:-:S13]  /*0210*/  ISETP.GT.U32.AND P1, PT, R7, R0, PT ;  /* 0x000000000700720c */ /* 0x000fda0003f24070 */
[----:B------:R-:W-:Y:S02]  /*0220*/  @!P1 IMAD.IADD R0, R0, 0x1, -R7 ;  /* 0x0000000100009824 */ /* 0x000fe400078e0a07 */
[----:B------:R-:W-:Y:S01]  /*0230*/  @!P1 VIADD R3, R3, 0x1 ;  /* 0x0000000103039836 */ /* 0x000fe20000000000 */
[----:B------:R-:W-:Y:S02]  /*0240*/  ISETP.NE.AND P1, PT, R4, RZ, PT ;  /* 0x000000ff0400720c */ /* 0x000fe40003f25270 */
[----:B------:R-:W-:Y:S02]  /*0250*/  ISETP.GE.U32.AND P0, PT, R0, R7, PT ;  /* 0x000000070000720c */ /* 0x000fe40003f06070 */
[----:B------:R-:W-:-:S04]  /*0260*/  LOP3.LUT R0, R5, R4, RZ, 0x3c, !PT ;  /* 0x0000000405007212 */ /* 0x000fc800078e3cff */
[----:B------:R-:W-:Y:S01]  /*0270*/  ISETP.GE.AND P2, PT, R0, RZ, PT ;  /* 0x000000ff0000720c */ /* 0x000fe20003f46270 */
[----:B------:R-:W-:-:S06]  /*0280*/  VIADD R0, R48, 0x7f ;  /* 0x0000007f30007836 */ /* 0x000fcc0000000000 */
[----:B------:R-:W-:-:S04]  /*0290*/  @P0 VIADD R3, R3, 0x1 ;  /* 0x0000000103030836 */ /* 0x000fc80000000000 */
[----:B------:R-:W-:Y:S01]  /*02a0*/  IMAD.MOV.U32 R2, RZ, RZ, R3 ;  /* 0x000000ffff027224 */ /* 0x000fe200078e0003 */
[----:B------:R-:W-:-:S03]  /*02b0*/  SHF.R.S32.HI R3, RZ, 0x1f, R0 ;  /* 0x0000001fff037819 */ /* 0x000fc60000011400 */
[----:B------:R-:W-:Y:S01]  /*02c0*/  @!P2 IMAD.MOV R2, RZ, RZ, -R2 ;  /* 0x000000ffff02a224 */ /* 0x000fe200078e0a02 */
[----:B------:R-:W-:Y:S02]  /*02d0*/  @!P1 LOP3.LUT R2, RZ, R4, RZ, 0x33, !PT ;  /* 0x00000004ff029212 */ /* 0x000fe400078e33ff */
[----:B------:R-:W-:-:S03]  /*02e0*/  LEA.HI R3, R3, R0, RZ, 0x7 ;  /* 0x0000000003037211 */ /* 0x000fc600078f38ff */
[----:B------:R-:W-:Y:S02]  /*02f0*/  IMAD.SHL.U32 R6, R2, 0x8, RZ ;  /* 0x0000000802067824 */ /* 0x000fe400078e00ff */
[----:B------:R-:W-:-:S03]  /*0300*/  IMAD.MOV R2, RZ, RZ, -R2 ;  /* 0x000000ffff027224 */ /* 0x000fc600078e0a02 */
[----:B------:R-:W-:Y:S01]  /*0310*/  LEA.HI.SX32 R3, R3, -R6, 0x19 ;  /* 0x8000000603037211 */ /* 0x000fe200078fcaff */
[----:B------:R-:W-:-:S03]  /*0320*/  IMAD R4, R4, R2, R5 ;  /* 0x0000000204047224 */ /* 0x000fc600078e0205 */
[----:B------:R-:W-:Y:S02]  /*0330*/  VIMNMX R11, R3, 0x8, PT ;  /* 0x00000008030b7848 */ /* 0x000fe40003fe0100 */
[----:B------:R-:W-:Y:S02]  /*0340*/  IABS R9, R4 ;  /* 0x0000000400097213 */ /* 0x000fe40000000000 */
[----:B------:R-:W-:-:S04]  /*0350*/  IABS R7, R11 ;  /* 0x0000000b00077213 */ /* 0x000fc80000000000 */
[----:B------:R-:W0:Y:S08]  /*0360*/  I2F.RP R0, R7 ;  /* 0x0000000700007306 */ /* 0x000e300000209400 */
[----:B0-----:R-:W0:Y:S02]  /*0370*/  MUFU.RCP R0, R0 ;  /* 0x0000000000007308 */ /* 0x001e240000001000 */
[----:B0-----:R-:W-:-:S06]  /*0380*/  VIADD R3, R0, 0xffffffe ;  /* 0x0ffffffe00037836 */ /* 0x001fcc0000000000 */
[----:B------:R-:W0:Y:S02]  /*0390*/  F2I.FTZ.U32.TRUNC.NTZ R3, R3 ;  /* 0x0000000300037305 */ /* 0x000e24000021f000 */
[----:B0-----:R-:W-:-:S04]  /*03a0*/  IMAD.MOV R8, RZ, RZ, -R3 ;  /* 0x000000ffff087224 */ /* 0x001fc800078e0a03 */
[----:B------:R-:W-:Y:S01]  /*03b0*/  IMAD.MOV.U32 R2, RZ, RZ, R8 ;  /* 0x000000ffff027224 */ /* 0x000fe200078e0008 */
[----:B------:R-:W-:-:S03]  /*03c0*/  IABS R8, R11 ;  /* 0x0000000b00087213 */ /* 0x000fc60000000000 */
[----:B------:R-:W-:Y:S02]  /*03d0*/  IMAD R5, R2, R7, RZ ;  /* 0x0000000702057224 */ /* 0x000fe400078e02ff */
[----:B------:R-:W-:Y:S02]  /*03e0*/  IMAD.MOV.U32 R2, RZ, RZ, RZ ;  /* 0x000000ffff027224 */ /* 0x000fe400078e00ff */
[----:B------:R-:W-:Y:S02]  /*03f0*/  IMAD.MOV R0, RZ, RZ, -R8 ;  /* 0x000000ffff007224 */ /* 0x000fe400078e0a08 */
        /* <DEDUP_REMOVED lines=9> */
[----:B------:R-:W-:-:S07]  /*0490*/  ISETP.GE.AND P2, PT, R0, RZ, PT ;  /* 0x000000ff0000720c */ /* 0x000fce0003f46270 */
[----:B------:R-:W-:Y:S01]  /*04a0*/  @P0 VIADD R2, R2, 0x1 ;  /* 0x0000000102020836 */ /* 0x000fe20000000000 */
[----:B------:R-:W-:-:S05]  /*04b0*/  ISETP.GT.AND P0, PT, R12, 0x3f, PT ;  /* 0x0000003f0c00780c */ /* 0x000fca0003f04270 */
[----:B------:R-:W-:Y:S01]  /*04c0*/  @!P2 IMAD.MOV R2, RZ, RZ, -R2 ;  /* 0x000000ffff02a224 */ /* 0x000fe200078e0a02 */
[----:B------:R-:W-:-:S05]  /*04d0*/  @!P1 LOP3.LUT R2, RZ, R11, RZ, 0x33, !PT ;  /* 0x0000000bff029212 */ /* 0x000fca00078e33ff */
[----:B------:R-:W-:Y:S02]  /*04e0*/  IMAD.MOV R0, RZ, RZ, -R2 ;  /* 0x000000ffff007224 */ /* 0x000fe400078e0a02 */
[----:B------:R-:W-:Y:S02]  /*04f0*/  IMAD.SHL.U32 R2, R2, 0x80, RZ ;  /* 0x0000008002027824 */ /* 0x000fe400078e00ff */
[----:B------:R-:W-:Y:S02]  /*0500*/  IMAD R0, R11, R0, R4 ;  /* 0x000000000b007224 */ /* 0x000fe400078e0204 */
[----:B------:R-:W-:Y:S02]  /*0510*/  IMAD.U32 R4, RZ, RZ, UR5 ;  /* 0x00000005ff047e24 */ /* 0x000fe4000f8e00ff */
[----:B------:R-:W-:-:S04]  /*0520*/  IMAD.IADD R0, R6, 0x1, R0 ;  /* 0x0000000106007824 */ /* 0x000fc800078e0200 */
[----:B------:R-:W-:-:S05]  /*0530*/  IMAD R17, R0, 0x80, R152 ;  /* 0x0000008000117824 */ /* 0x000fca00078e0298 */
[----:B------:R0:W-:Y:S01]  /*0540*/  STL [R1+0x170], R17 ;  /* 0x0001701101007387 */ /* 0x0001e20000100800 */
[----:B------:R-:W-:Y:S05]  /*0550*/  @P0 BRA `(.L_x_0) ;  /* 0x00000004000c0947 */ /* 0x000fea0003800000 */
[----:B------:R-:W-:Y:S01]  /*0560*/  IMAD.SHL.U32 R0, R153, 0x8, RZ ;  /* 0x0000000899007824 */ /* 0x000fe200078e00ff */
[----:B------:R-:W-:Y:S02]  /*0570*/  CS2R R88, SRZ ;  /* 0x0000000000587805 */ /* 0x000fe4000001ff00 */
[----:B------:R-:W-:Y:S02]  /*0580*/  CS2R R90, SRZ ;  /* 0x00000000005a7805 */ /* 0x000fe4000001ff00 */
[----:B------:R-:W-:Y:S02]  /*0590*/  CS2R R92, SRZ ;  /* 0x00000000005c7805 */ /* 0x000fe4000001ff00 */
[----:B------:R-:W-:Y:S01]  /*05a0*/  CS2R R94, SRZ ;  /* 0x00000000005e7805 */ /* 0x000fe2000001ff00 */
[----:B------:R1:W-:Y:S01]  /*05b0*/  STL [R1+0x174], R0 ;  /* 0x0001740001007387 */ /* 0x0003e20000100800 */
[----:B------:R-:W-:Y:S02]  /*05c0*/  CS2R R96, SRZ ;  /* 0x0000000000607805 */ /* 0x000fe4000001ff00 */
[----:B------:R-:W-:-:S02]  /*05d0*/  CS2R R98, SRZ ;  /* 0x0000000000627805 */ /* 0x000fc4000001ff00 */
[----:B------:R-:W-:Y:S02]  /*05e0*/  CS2R R100, SRZ ;  /* 0x0000000000647805 */ /* 0x000fe4000001ff00 */
[----:B------:R-:W-:Y:S02]  /*05f0*/  CS2R R102, SRZ ;  /* 0x0000000000667805 */ /* 0x000fe4000001ff00 */
[----:B------:R-:W-:Y:S02]  /*0600*/  CS2R R104, SRZ ;  /* 0x0000000000687805 */ /* 0x000fe4000001ff00 */
[----:B------:R-:W-:Y:S02]  /*0610*/  CS2R R106, SRZ ;  /* 0x00000000006a7805 */ /* 0x000fe4000001ff00 */
        /* <DEDUP_REMOVED lines=53> */
[----:B------:R-:W-:Y:S01]  /*0970*/  CS2R R86, SRZ ;  /* 0x0000000000567805 */ /* 0x000fe2000001ff00 */
[----:B-1----:R-:W-:Y:S06]  /*0980*/  BRA `(.L_x_1) ;  /* 0x0000009c00b07947 */ /* 0x002fec0003800000 */
.L_x_0:
[----:B------:R-:W-:Y:S01]  /*0990*/  IABS R11, R48 ;  /* 0x00000030000b7213 */ /* 0x000fe20000000000 */
[----:B------:R-:W-:Y:S01]  /*09a0*/  ULDC UR4, c[0x0][0x234] ;  /* 0x00008d0000047ab9 */ /* 0x000fe20000000800 */
[----:B------:R-:W-:Y:S01]  /*09b0*/  IABS R3, R49 ;  /* 0x0000003100037213 */ /* 0x000fe20000000000 */
[----:B------:R-:W-:Y:S01]  /*09c0*/  ULDC.64 UR8, c[0x0][0x218] ;  /* 0x0000860000087ab9 */ /* 0x000fe20000000a00 */
[----:B------:R-:W1:Y:S01]  /*09d0*/  I2F.RP R0, R11 ;  /* 0x0000000b00007306 */ /* 0x000e620000209400 */
[----:B------:R-:W-:Y:S01]  /*09e0*/  ISETP.GE.AND P1, PT, R17, RZ, PT ;  /* 0x000000ff1100720c */ /* 0x000fe20003f26270 */
[----:B------:R-:W-:Y:S01]  /*09f0*/  ULDC.64 UR6, c[0x0][0x210] ;  /* 0x0000840000067ab9 */ /* 0x000fe20000000a00 */
[----:B------:R-:W-:Y:S01]  /*0a00*/  LEA.HI R64, R153, R2, RZ, 0x1a ;  /* 0x0000000299407211 */ /* 0x000fe200078fd0ff */
[----:B------:R-:W-:Y:S01]  /*0a10*/  USHF.R.U32.HI UR13, URZ, 0x4, UR12 ;  /* 0x000000043f0d7899 */ /* 0x000fe2000801160c */
[----:B------:R-:W-:Y:S01]  /*0a20*/  CS2R R92, SRZ ;  /* 0x00000000005c7805 */ /* 0x000fe2000001ff00 */
[----:B------:R-:W-:Y:S01]  /*0a30*/  UMOV UR5, URZ ;  /* 0x0000003f00057c82 */ /* 0x000fe20008000000 */
[----:B------:R-:W-:Y:S01]  /*0a40*/  CS2R R94, SRZ ;  /* 0x00000000005e7805 */ /* 0x000fe2000001ff00 */
[----:B------:R-:W2:Y:S01]  /*0a50*/  I2F.RP R5, R3 ;  /* 0x0000000300057306 */ /* 0x000ea20000209400 */
[C---:B------:R-:W-:Y:S01]  /*0a60*/  VIADD R77, R64.reuse, 0x7e ;  /* 0x0000007e404d7836 */ /* 0x040fe20000000000 */
[----:B------:R-:W-:Y:S01]  /*0a70*/  USGXT.U32 UR13, UR13, 0xe ;  /* 0x0000000e0d0d789a */ /* 0x000fe20008000000 */
[C---:B------:R-:W-:Y:S01]  /*0a80*/  VIADD R79, R64.reuse, 0x6e ;  /* 0x0000006e404f7836 */ /* 0x040fe20000000000 */
[----:B------:R-:W-:Y:S01]  /*0a90*/  CS2R R96, SRZ ;  /* 0x0000000000607805 */ /* 0x000fe2000001ff00 */
[C---:B------:R-:W-:Y:S01]  /*0aa0*/  VIADD R81, R64.reuse, 0x5e ;  /* 0x0000005e40517836 */ /* 0x040fe20000000000 */
[----:B------:R-:W-:Y:S01]  /*0ab0*/  CS2R R98, SRZ ;  /* 0x0000000000627805 */ /* 0x000fe2000001ff00 */
[C---:B------:R-:W-:Y:S01]  /*0ac0*/  VIADD R83, R64.reuse, 0x4e ;  /* 0x0000004e40537836 */ /* 0x040fe20000000000 */
[----:B-1----:R-:W1:Y:S01]  /*0ad0*/  MUFU.RCP R0, R0 ;  /* 0x0000000000007308 */ /* 0x002e620000001000 */
[C---:B------:R-:W-:Y:S01]  /*0ae0*/  VIADD R85, R64.reuse, 0x3e ;  /* 0x0000003e40557836 */ /* 0x040fe20000000000 */
[----:B------:R-:W-:Y:S01]  /*0af0*/  CS2R R100, SRZ ;  /* 0x0000000000647805 */ /* 0x000fe2000001ff00 */
[C---:B------:R-:W-:Y:S01]  /*0b00*/  VIADD R86, R64.reuse, 0x2e ;  /* 0x0000002e40567836 */ /* 0x040fe20000000000 */
[----:B------:R-:W-:Y:S01]  /*0b10*/  CS2R R102, SRZ ;  /* 0x0000000000667805 */ /* 0x000fe2000001ff00 */
[C---:B------:R-:W-:Y:S01]  /*0b20*/  VIADD R87, R64.reuse, 0x1e ;  /* 0x0000001e40577836 */ /* 0x040fe20000000000 */
[----:B------:R-:W-:Y:S01]  /*0b30*/  CS2R R104, SRZ ;  /* 0x0000000000687805 */ /* 0x000fe2000001ff00 */
[----:B------:R-:W-:Y:S01]  /*0b40*/  VIADD R64, R64, 0xe ;  /* 0x0000000e40407836 */ /* 0x000fe20000000000 */
[----:B--2---:R-:W2:Y:S01]  /*0b50*/  MUFU.RCP R5, R5 ;  /* 0x0000000500057308 */ /* 0x004ea20000001000 */
[----:B------:R-:W-:-:S02]  /*0b60*/  CS2R R106, SRZ ;  /* 0x00000000006a7805 */ /* 0x000fc4000001ff00 */
[----:B------:R-:W-:Y:S02]  /*0b70*/  IABS R71, R87 ;  /* 0x0000005700477213 */ /* 0x000fe40000000000 */
[----:B------:R-:W-:Y:S02]  /*0b80*/  CS2R R108, SRZ ;  /* 0x00000000006c7805 */ /* 0x000fe4000001ff00 */
[----:B------:R-:W-:Y:S02]  /*0b90*/  IABS R73, R64 ;  /* 0x0000004000497213 */ /* 0x000fe40000000000 */
[----:B------:R-:W-:Y:S02]  /*0ba0*/  CS2R R110, SRZ ;  /* 0x00000000006e7805 */ /* 0x000fe4000001ff00 */
[----:B------:R-:W-:Y:S02]  /*0bb0*/  CS2R R112, SRZ ;  /* 0x0000000000707805 */ /* 0x000fe4000001ff00 */
[----:B------:R-:W-:-:S02]  /*0bc0*/  CS2R R114, SRZ ;  /* 0x0000000000727805 */ /* 0x000fc4000001ff00 */
[----:B------:R-:W-:Y:S01]  /*0bd0*/  CS2R R116, SRZ ;  /* 0x0000000000747805 */ /* 0x000fe2000001ff00 */
[----:B-1----:R-:W-:Y:S01]  /*0be0*/  VIADD R6, R0, 0xffffffe ;  /* 0x0ffffffe00067836 */ /* 0x002fe20000000000 */
[----:B------:R-:W-:Y:S02]  /*0bf0*/  IABS R0, R17 ;  /* 0x0000001100007213 */ /* 0x000fe40000000000 */
[----:B------:R-:W-:Y:S02]  /*0c00*/  CS2R R118, SRZ ;  /* 0x0000000000767805 */ /* 0x000fe4000001ff00 */
[----:B------:R-:W-:Y:S01]  /*0c10*/  CS2R R120, SRZ ;  /* 0x0000000000787805 */ /* 0x000fe2000001ff00 */
[----:B------:R1:W3:Y:S01]  /*0c20*/  F2I.FTZ.U32.TRUNC.NTZ R7, R6 ;  /* 0x0000000600077305 */ /* 0x0002e2000021f000 */
[----:B------:R-:W-:Y:S02]  /*0c30*/  CS2R R122, SRZ ;  /* 0x00000000007a7805 */ /* 0x000fe4000001ff00 */
[----:B------:R-:W-:-:S02]  /*0c40*/  CS2R R124, SRZ ;  /* 0x00000000007c7805 */ /* 0x000fc4000001ff00 */
[----:B------:R-:W-:Y:S01]  /*0c50*/  CS2R R126, SRZ ;  /* 0x00000000007e7805 */ /* 0x000fe2000001ff00 */
[----:B--2---:R-:W-:Y:S01]  /*0c60*/  VIADD R8, R5, 0xffffffe ;  /* 0x0ffffffe05087836 */ /* 0x004fe20000000000 */
[----:B------:R-:W-:Y:S02]  /*0c70*/  CS2R R128, SRZ ;  /* 0x0000000000807805 */ /* 0x000fe4000001ff00 */
[----:B------:R-:W-:Y:S02]  /*0c80*/  CS2R R130, SRZ ;  /* 0x0000000000827805 */ /* 0x000fe4000001ff00 */
[----:B------:R-:W-:Y:S01]  /*0c90*/  CS2R R132, SRZ ;  /* 0x0000000000847805 */ /* 0x000fe2000001ff00 */
[----:B------:R2:W4:Y:S01]  /*0ca0*/  F2I.FTZ.U32.TRUNC.NTZ R9, R8 ;  /* 0x0000000800097305 */ /* 0x000522000021f000 */
[----:B-1----:R-:W-:Y:S01]  /*0cb0*/  IMAD.MOV.U32 R6, RZ, RZ, RZ ;  /* 0x000000ffff067224 */ /* 0x002fe200078e00ff */
[----:B------:R-:W-:Y:S02]  /*0cc0*/  CS2R R134, SRZ ;  /* 0x0000000000867805 */ /* 0x000fe4000001ff00 */
[----:B------:R-:W-:-:S02]  /*0cd0*/  CS2R R136, SRZ ;  /* 0x0000000000887805 */ /* 0x000fc4000001ff00 */
[----:B------:R-:W-:Y:S02]  /*0ce0*/  CS2R R138, SRZ ;  /* 0x00000000008a7805 */ /* 0x000fe4000001ff00 */
[----:B------:R-:W-:Y:S02]  /*0cf0*/  CS2R R140, SRZ ;  /* 0x00000000008c7805 */ /* 0x000fe4000001ff00 */
[----:B------:R-:W-:Y:S01]  /*0d00*/  CS2R R142, SRZ ;  /* 0x00000000008e7805 */ /* 0x000fe2000001ff00 */
[----:B---3--:R-:W-:Y:S01]  /*0d10*/  IMAD.MOV R10, RZ, RZ, -R7 ;  /* 0x000000ffff0a7224 */ /* 0x008fe200078e0a07 */
[----:B------:R-:W-:Y:S01]  /*0d20*/  CS2R R144, SRZ ;  /* 0x0000000000907805 */ /* 0x000fe2000001ff00 */
[----:B--2---:R-:W-:Y:S01]  /*0d30*/  IMAD.MOV.U32 R8, RZ, RZ, RZ ;  /* 0x000000ffff087224 */ /* 0x004fe200078e00ff */
[----:B------:R-:W-:Y:S01]  /*0d40*/  CS2R R146, SRZ ;  /* 0x0000000000927805 */ /* 0x000fe2000001ff00 */
[----:B------:R-:W-:Y:S01]  /*0d50*/  IMAD R13, R10, R11, RZ ;  /* 0x0000000b0a0d7224 */ /* 0x000fe200078e02ff */
[----:B------:R-:W-:-:S02]  /*0d60*/  CS2R R148, SRZ ;  /* 0x0000000000947805 */ /* 0x000fc4000001ff00 */
[----:B------:R-:W-:Y:S01]  /*0d70*/  CS2R R150, SRZ ;  /* 0x0000000000967805 */ /* 0x000fe2000001ff00 */
[----:B------:R-:W-:Y:S01]  /*0d80*/  UMOV UR10, 0xfffffffe ;  /* 0xfffffffe000a7882 */ /* 0x000fe20000000000 */
[----:B------:R-:W-:Y:S01]  /*0d90*/  IMAD.HI.U32 R7, R7, R13, R6 ;  /* 0x0000000d07077227 */ /* 0x000fe200078e0006 */
[----:B------:R-:W-:Y:S01]  /*0da0*/  SHF.R.U32.HI R6, RZ, 0x6, R153 ;  /* 0x00000006ff067819 */ /* 0x000fe20000011699 */
[----:B------:R-:W-:Y:S01]  /*0db0*/  UMOV UR11, 0x7fffffdf ;  /* 0x7fffffdf000b7882 */ /* 0x000fe20000000000 */
[----:B------:R-:W-:Y:S02]  /*0dc0*/  ULDC UR16, c[0x0][0x238] ;  /* 0x00008e0000107ab9 */ /* 0x000fe40000000800 */
[----:B------:R-:W-:Y:S01]  /*0dd0*/  SGXT.U32 R5, R6, 0x1 ;  /* 0x000000010605781a */ /* 0x000fe20000000000 */
[----:B------:R-:W-:-:S03]  /*0de0*/  IMAD.HI.U32 R7, R7, R0, RZ ;  /* 0x0000000007077227 */ /* 0x000fc600078e00ff */
[----:B------:R-:W-:Y:S01]  /*0df0*/  LOP3.LUT R5, R2, R5, RZ, 0xfc, !PT ;  /* 0x0000000502057212 */ /* 0x000fe200078efcff */
[----:B------:R-:W-:Y:S02]  /*0e00*/  IMAD.MOV R7, RZ, RZ, -R7 ;  /* 0x000000ffff077224 */ /* 0x000fe400078e0a07 */
[--C-:B----4-:R-:W-:Y:S01]  /*0e10*/  IMAD.MOV R6, RZ, RZ, -R9.reuse ;  /* 0x000000ffff067224 */ /* 0x110fe200078e0a09 */
[----:B------:R-:W-:Y:S01]  /*0e20*/  LOP3.LUT R14, R5, 0x7c, RZ, 0xfc, !PT ;  /* 0x0000007c050e7812 */ /* 0x000fe200078efcff */
[----:B------:R-:W-:Y:S01]  /*0e30*/  IMAD R0, R11, R7, R0 ;  /* 0x000000070b007224 */ /* 0x000fe200078e0200 */
[----:B------:R-:W-:Y:S01]  /*0e40*/  LOP3.LUT R15, R5, 0x7a, RZ, 0xfc, !PT ;  /* 0x0000007a050f7812 */ /* 0x000fe200078efcff */
[----:B------:R-:W-:Y:S01]  /*0e50*/  IMAD R7, R6, R3, RZ ;  /* 0x0000000306077224 */ /* 0x000fe200078e02ff */
[----:B------:R-:W-:Y:S02]  /*0e60*/  IABS R10, R14 ;  /* 0x0000000e000a7213 */ /* 0x000fe40000000000 */
[----:B------:R-:W-:Y:S01]  /*0e70*/  IABS R13, R15 ;  /* 0x0000000f000d7213 */ /* 0x000fe20000000000 */
[----:B------:R-:W-:Y:S01]  /*0e80*/  IMAD.HI.U32 R6, R9, R7, R8 ;  /* 0x0000000709067227 */ /* 0x000fe200078e0008 */
[----:B------:R-:W-:-:S02]  /*0e90*/  ISETP.GT.U32.AND P0, PT, R11, R0, PT ;  /* 0x000000000b00720c */ /* 0x000fc40003f04070 */
[C---:B------:R-:W-:Y:S01]  /*0ea0*/  LOP3.LUT R16, R5.reuse, 0x78, RZ, 0xfc, !PT ;  /* 0x0000007805107812 */ /* 0x040fe200078efcff */
[----:B------:R-:W-:Y:S01]  /*0eb0*/  IMAD.MOV.U32 R9, RZ, RZ, R10 ;  /* 0x000000ffff097224 */ /* 0x000fe200078e000a */
[----:B------:R-:W-:Y:S01]  /*0ec0*/  ISETP.GE.AND P5, PT, R14, RZ, PT ;  /* 0x000000ff0e00720c */ /* 0x000fe20003fa6270 */
[----:B------:R-:W-:Y:S01]  /*0ed0*/  IMAD.HI.U32 R8, R6, R13, RZ ;  /* 0x0000000d06087227 */ /* 0x000fe200078e00ff */
[----:B------:R-:W-:Y:S02]  /*0ee0*/  IABS R14, R16 ;  /* 0x00000010000e7213 */ /* 0x000fe40000000000 */
[----:B------:R-:W-:Y:S01]  /*0ef0*/  ISETP.GE.AND P2, PT, R16, RZ, PT ;  /* 0x000000ff1000720c */ /* 0x000fe20003f46270 */
[----:B------:R-:W-:Y:S01]  /*0f00*/  IMAD.HI.U32 R7, R6, R9, RZ ;  /* 0x0000000906077227 */ /* 0x000fe200078e00ff */
[C---:B------:R-:W-:Y:S02]  /*0f10*/  LOP3.LUT R16, R5.reuse, 0x76, RZ, 0xfc, !PT ;  /* 0x0000007605107812 */ /* 0x040fe400078efcff */
[----:B------:R-:W-:Y:S01]  /*0f20*/  LOP3.LUT R20, R5, 0x74, RZ, 0xfc, !PT ;  /* 0x0000007405147812 */ /* 0x000fe200078efcff */
[----:B------:R-:W-:Y:S01]  /*0f30*/  IMAD.MOV R10, RZ, RZ, -R7 ;  /* 0x000000ffff0a7224 */ /* 0x000fe200078e0a07 */
[----:B------:R-:W-:Y:S01]  /*0f40*/  ISETP.GE.AND P3, PT, R15, RZ, PT ;  /* 0x000000ff0f00720c */ /* 0x000fe20003f66270 */
[----:B------:R-:W-:Y:S01]  /*0f50*/  IMAD.MOV R8, RZ, RZ, -R8 ;  /* 0x000000ffff087224 */ /* 0x000fe200078e0a08 */
[----:B------:R-:W-:Y:S01]  /*0f60*/  IABS R15, R20 ;  /* 0x00000014000f7213 */ /* 0x000fe20000000000 */
[----:B------:R-:W-:Y:S01]  /*0f70*/  IMAD R7, R3, R10, R9 ;  /* 0x0000000a03077224 */ /* 0x000fe200078e0209 */
[----:B------:R-:W-:Y:S01]  /*0f80*/  LOP3.LUT R21, R5, 0x72, RZ, 0xfc, !PT ;  /* 0x0000007205157812 */ /* 0x000fe200078efcff */
[C---:B------:R-:W-:Y:S01]  /*0f90*/  IMAD R8, R3.reuse, R8, R13 ;  /* 0x0000000803087224 */ /* 0x040fe200078e020d */
[----:B------:R-:W-:Y:S01]  /*0fa0*/  IABS R13, R16 ;  /* 0x00000010000d7213 */ /* 0x000fe20000000000 */
[----:B------:R-:W-:Y:S01]  /*0fb0*/  @!P0 IMAD.IADD R0, R0, 0x1, -R11 ;  /* 0x0000000100008824 */ /* 0x000fe200078e0a0b */
[C---:B------:R-:W-:Y:S01]  /*0fc0*/  ISETP.GT.U32.AND P0, PT, R3.reuse, R7, PT ;  /* 0x000000070300720c */ /* 0x040fe20003f04070 */
[----:B------:R-:W-:Y:S01]  /*0fd0*/  IMAD.HI.U32 R9, R6, R14, RZ ;  /* 0x0000000e06097227 */ /* 0x000fe200078e00ff */
[----:B------:R-:W-:-:S02]  /*0fe0*/  ISETP.GT.U32.AND P6, PT, R3, R8, PT ;  /* 0x000000080300720c */ /* 0x000fc40003fc4070 */
[----:B------:R-:W-:Y:S01]  /*0ff0*/  ISETP.GT.U32.AND P4, PT, R11, R0, PT ;  /* 0x000000000b00720c */ /* 0x000fe20003f84070 */
[----:B------:R-:W-:Y:S01]  /*1000*/  IMAD.HI.U32 R10, R6, R13, RZ ;  /* 0x0000000d060a7227 */ /* 0x000fe200078e00ff */
[C---:B------:R-:W-:Y:S02]  /*1010*/  LOP3.LUT R22, R5.reuse, 0x70, RZ, 0xfc, !PT ;  /* 0x0000007005167812 */ /* 0x040fe400078efcff */
[C---:B------:R-:W-:Y:S01]  /*1020*/  LOP3.LUT R23, R5.reuse, 0x6c, RZ, 0xfc, !PT ;  /* 0x0000006c05177812 */ /* 0x040fe200078efcff */
[----:B------:R-:W-:Y:S01]  /*1030*/  IMAD.MOV R9, RZ, RZ, -R9 ;  /* 0x000000ffff097224 */ /* 0x000fe200078e0a09 */
[----:B------:R-:W-:Y:S01]  /*1040*/  LOP3.LUT R24, R5, 0x6a, RZ, 0xfc, !PT ;  /* 0x0000006a05187812 */ /* 0x000fe200078efcff */
[----:B------:R-:W-:Y:S01]  /*1050*/  IMAD.MOV R10, RZ, RZ, -R10 ;  /* 0x000000ffff0a7224 */ /* 0x000fe200078e0a0a */
[----:B0-----:R-:W-:Y:S01]  /*1060*/  IABS R17, R22 ;  /* 0x0000001600117213 */ /* 0x001fe20000000000 */
[C---:B------:R-:W-:Y:S01]  /*1070*/  IMAD R9, R3.reuse, R9, R14 ;  /* 0x0000000903097224 */ /* 0x040fe200078e020e */
[----:B------:R-:W-:Y:S01]  /*1080*/  IABS R18, R23 ;  /* 0x0000001700127213 */ /* 0x000fe20000000000 */
[----:B------:R-:W-:Y:S01]  /*1090*/  IMAD R10, R3, R10, R13 ;  /* 0x0000000a030a7224 */ /* 0x000fe200078e020d */
[----:B------:R-:W-:Y:S01]  /*10a0*/  IABS R19, R24 ;  /* 0x0000001800137213 */ /* 0x000fe20000000000 */
[--C-:B------:R-:W-:Y:S01]  /*10b0*/  @!P0 IMAD.IADD R7, R7, 0x1, -R3.reuse ;  /* 0x0000000107078824 */ /* 0x100fe200078e0a03 */
[C---:B------:R-:W-:Y:S01]  /*10c0*/  ISETP.GT.U32.AND P0, PT, R3.reuse, R9, PT ;  /* 0x000000090300720c */ /* 0x040fe20003f04070 */
[----:B------:R-:W-:Y:S01]  /*10d0*/  @!P6 IMAD.IADD R8, R8, 0x1, -R3 ;  /* 0x000000010808e824 */ /* 0x000fe200078e0a03 */
[----:B------:R-:W-:Y:S01]  /*10e0*/  ISETP.GT.U32.AND P6, PT, R3, R10, PT ;  /* 0x0000000a0300720c */ /* 0x000fe20003fc4070 */
[----:B------:R-:W-:Y:S01]  /*10f0*/  @!P4 IMAD.IADD R0, R0, 0x1, -R11 ;  /* 0x000000010000c824 */ /* 0x000fe200078e0a0b */
[----:B------:R-:W-:Y:S01]  /*1100*/  ISETP.NE.AND P4, PT, R48, RZ, PT ;  /* 0x000000ff3000720c */ /* 0x000fe20003f85270 */
[----:B------:R-:W-:Y:S01]  /*1110*/  IMAD.HI.U32 R11, R6, R15, RZ ;  /* 0x0000000f060b7227 */ /* 0x000fe200078e00ff */
[----:B------:R-:W-:-:S02]  /*1120*/  LOP3.LUT R25, R5, 0x68, RZ, 0xfc, !PT ;  /* 0x0000006805197812 */ /* 0x000fc400078efcff */
[C---:B------:R-:W-:Y:S01]  /*1130*/  LOP3.LUT R26, R5.reuse, 0x66, RZ, 0xfc, !PT ;  /* 0x00000066051a7812 */ /* 0x040fe200078efcff */
[----:B------:R-:W-:Y:S01]  /*1140*/  IMAD.MOV R14, RZ, RZ, -R11 ;  /* 0x000000ffff0e7224 */ /* 0x000fe200078e0a0b */
[----:B------:R-:W-:Y:S01]  /*1150*/  LOP3.LUT R27, R5, 0x62, RZ, 0xfc, !PT ;  /* 0x00000062051b7812 */ /* 0x000fe200078efcff */
[----:B------:R-:W-:Y:S01]  /*1160*/  @!P1 IMAD.MOV R0, RZ, RZ, -R0 ;  /* 0x000000ffff009224 */ /* 0x000fe200078e0a00 */
[C---:B------:R-:W-:Y:S01]  /*1170*/  ISETP.GT.U32.AND P1, PT, R3.reuse, R7, PT ;  /* 0x000000070300720c */ /* 0x040fe20003f24070 */
[----:B------:R-:W-:Y:S01]  /*1180*/  IMAD R11, R3, R14, R15 ;  /* 0x0000000e030b7224 */ /* 0x000fe200078e020f */
[----:B------:R-:W-:Y:S01]  /*1190*/  IABS R14, R21 ;  /* 0x00000015000e7213 */ /* 0x000fe20000000000 */
[--C-:B------:R-:W-:Y:S01]  /*11a0*/  @!P0 IMAD.IADD R9, R9, 0x1, -R3.reuse ;  /* 0x0000000109098824 */ /* 0x100fe200078e0a03 */
[----:B------:R-:W-:Y:S01]  /*11b0*/  ISETP.GT.U32.AND P0, PT, R3, R8, PT ;  /* 0x000000080300720c */ /* 0x000fe20003f04070 */
[----:B------:R-:W-:Y:S01]  /*11c0*/  @!P6 IMAD.IADD R10, R10, 0x1, -R3 ;  /* 0x000000010a0ae824 */ /* 0x000fe200078e0a03 */
[----:B------:R-:W-:Y:S01]  /*11d0*/  @!P4 LOP3.LUT R0, RZ, R48, RZ, 0x33, !PT ;  /* 0x00000030ff00c212 */ /* 0x000fe200078e33ff */
[----:B------:R-:W-:Y:S01]  /*11e0*/  IMAD.HI.U32 R13, R6, R14, RZ ;  /* 0x0000000e060d7227 */ /* 0x000fe200078e00ff */
[----:B------:R-:W-:-:S02]  /*11f0*/  ISETP.GE.AND P4, PT, R16, RZ, PT ;  /* 0x000000ff1000720c */ /* 0x000fc40003f86270 */
[----:B------:R-:W-:Y:S01]  /*1200*/  ISETP.GT.U32.AND P6, PT, R3, R10, PT ;  /* 0x0000000a0300720c */ /* 0x000fe20003fc4070 */
[----:B------:R-:W-:Y:S01]  /*1210*/  IMAD.MOV R13, RZ, RZ, -R13 ;  /* 0x000000ffff0d7224 */ /* 0x000fe200078e0a0d */
[----:B------:R-:W-:Y:S01]  /*1220*/  LOP3.LUT R28, R5, 0x5a, RZ, 0xfc, !PT ;  /* 0x0000005a051c7812 */ /* 0x000fe200078efcff */
[--C-:B------:R-:W-:Y:S01]  /*1230*/  @!P1 IMAD.IADD R7, R7, 0x1, -R3.reuse ;  /* 0x0000000107079824 */ /* 0x100fe200078e0a03 */
[C---:B------:R-:W-:Y:S01]  /*1240*/  ISETP.GT.U32.AND P1, PT, R3.reuse, R9, PT ;  /* 0x000000090300720c */ /* 0x040fe20003f24070 */
[----:B------:R-:W-:Y:S01]  /*1250*/  IMAD R13, R3, R13, R14 ;  /* 0x0000000d030d7224 */ /* 0x000fe200078e020e */
[----:B------:R-:W-:Y:S01]  /*1260*/  LOP3.LUT R29, R5, 0x58, RZ, 0xfc, !PT ;  /* 0x00000058051d7812 */ /* 0x000fe200078efcff */
[----:B------:R-:W-:Y:S01]  /*1270*/  @!P0 IMAD.IADD R8, R8, 0x1, -R3 ;  /* 0x0000000108088824 */ /* 0x000fe200078e0a03 */
[----:B------:R-:W-:Y:S01]  /*1280*/  ISETP.GT.U32.AND P0, PT, R3, R11, PT ;  /* 0x0000000b0300720c */ /* 0x000fe20003f04070 */
[----:B------:R-:W-:Y:S01]  /*1290*/  IMAD.HI.U32 R14, R6, R17, RZ ;  /* 0x00000011060e7227 */ /* 0x000fe200078e00ff */
[----:B------:R-:W-:-:S02]  /*12a0*/  LOP3.LUT R36, R5, 0x52, RZ, 0xfc, !PT ;  /* 0x0000005205247812 */ /* 0x000fc400078efcff */
[----:B------:R-:W-:Y:S01]  /*12b0*/  LOP3.LUT R34, R5, 0x54, RZ, 0xfc, !PT ;  /* 0x0000005405227812 */ /* 0x000fe200078efcff */
[--C-:B------:R-:W-:Y:S01]  /*12c0*/  @!P6 IMAD.IADD R10, R10, 0x1, -R3.reuse ;  /* 0x000000010a0ae824 */ /* 0x100fe200078e0a03 */
[----:B------:R-:W-:Y:S01]  /*12d0*/  ISETP.GT.U32.AND P6, PT, R3, R13, PT ;  /* 0x0000000d0300720c */ /* 0x000fe20003fc4070 */
[C---:B------:R-:W-:Y:S01]  /*12e0*/  IMAD.HI.U32 R15, R6.reuse, R18, RZ ;  /* 0x00000012060f7227 */ /* 0x040fe200078e00ff */
[----:B------:R-:W-:Y:S02]  /*12f0*/  IABS R30, R36 ;  /* 0x00000024001e7213 */ /* 0x000fe40000000000 */
[C---:B------:R-:W-:Y:S01]  /*1300*/  LOP3.LUT R37, R5.reuse, 0x50, RZ, 0xfc, !PT ;  /* 0x0000005005257812 */ /* 0x040fe200078efcff */
[----:B------:R-:W-:Y:S01]  /*1310*/  IMAD.HI.U32 R16, R6, R19, RZ ;  /* 0x0000001306107227 */ /* 0x000fe200078e00ff */
[----:B------:R-:W-:Y:S02]  /*1320*/  LOP3.LUT R38, R5, 0x4c, RZ, 0xfc, !PT ;  /* 0x0000004c05267812 */ /* 0x000fe400078efcff */
[----:B------:R-:W-:Y:S01]  /*1330*/  IABS R31, R37 ;  /* 0x00000025001f7213 */ /* 0x000fe20000000000 */
[--C-:B------:R-:W-:Y:S01]  /*1340*/  @!P0 IMAD.IADD R11, R11, 0x1, -R3.reuse ;  /* 0x000000010b0b8824 */ /* 0x100fe200078e0a03 */
[----:B------:R-:W-:Y:S01]  /*1350*/  ISETP.GE.AND P0, PT, R21, RZ, PT ;  /* 0x000000ff1500720c */ /* 0x000fe20003f06270 */
[----:B------:R-:W-:Y:S01]  /*1360*/  IMAD.MOV R14, RZ, RZ, -R14 ;  /* 0x000000ffff0e7224 */ /* 0x000fe200078e0a0e */
[----:B------:R-:W-:Y:S01]  /*1370*/  IABS R21, R26 ;  /* 0x0000001a00157213 */ /* 0x000fe20000000000 */
[----:B------:R-:W-:Y:S01]  /*1380*/  @!P6 IMAD.IADD R13, R13, 0x1, -R3 ;  /* 0x000000010d0de824 */ /* 0x000fe200078e0a03 */
[----:B------:R-:W-:Y:S01]  /*1390*/  ISETP.GT.U32.AND P6, PT, R3, R11, PT ;  /* 0x0000000b0300720c */ /* 0x000fe20003fc4070 */
[----:B------:R-:W-:Y:S01]  /*13a0*/  IMAD.MOV R15, RZ, RZ, -R15 ;  /* 0x000000ffff0f7224 */ /* 0x000fe200078e0a0f */
[----:B------:R-:W-:Y:S01]  /*13b0*/  IABS R32, R38 ;  /* 0x0000002600207213 */ /* 0x000fe20000000000 */
[----:B------:R-:W-:Y:S01]  /*13c0*/  IMAD.MOV R16, RZ, RZ, -R16 ;  /* 0x000000ffff107224 */ /* 0x000fe200078e0a10 */
[----:B------:R-:W-:Y:S01]  /*13d0*/  LOP3.LUT R39, R5, 0x4a, RZ, 0xfc, !PT ;  /* 0x0000004a05277812 */ /* 0x000fe200078efcff */
[----:B------:R-:W-:Y:S01]  /*13e0*/  IMAD R14, R3, R14, R17 ;  /* 0x0000000e030e7224 */ /* 0x000fe200078e0211 */
[----:B------:R-:W-:Y:S01]  /*13f0*/  LOP3.LUT R41, R5, 0x46, RZ, 0xfc, !PT ;  /* 0x0000004605297812 */ /* 0x000fe200078efcff */
[----:B------:R-:W-:Y:S01]  /*1400*/  @!P1 IMAD.IADD R9, R9, 0x1, -R3 ;  /* 0x0000000109099824 */ /* 0x000fe200078e0a03 */
[----:B------:R-:W-:Y:S01]  /*1410*/  ISETP.GE.AND P1, PT, R20, RZ, PT ;  /* 0x000000ff1400720c */ /* 0x000fe20003f26270 */
[C---:B------:R-:W-:Y:S01]  /*1420*/  IMAD R15, R3.reuse, R15, R18 ;  /* 0x0000000f030f7224 */ /* 0x040fe200078e0212 */
[----:B------:R-:W-:Y:S01]  /*1430*/  IABS R35, R41 ;  /* 0x0000002900237213 */ /* 0x000fe20000000000 */
[C---:B------:R-:W-:Y:S01]  /*1440*/  IMAD R16, R3.reuse, R16, R19 ;  /* 0x0000001003107224 */ /* 0x040fe200078e0213 */
[----:B------:R-:W-:Y:S01]  /*1450*/  IABS R19, R25 ;  /* 0x0000001900137213 */ /* 0x000fe20000000000 */
[----:B------:R-:W-:Y:S01]  /*1460*/  @!P5 IMAD.MOV R7, RZ, RZ, -R7 ;  /* 0x000000ffff07d224 */ /* 0x000fe200078e0a07 */
[C---:B------:R-:W-:Y:S01]  /*1470*/  ISETP.GT.U32.AND P5, PT, R3.reuse, R13, PT ;  /* 0x0000000d0300720c */ /* 0x040fe20003fa4070 */
[----:B------:R-:W-:Y:S01]  /*1480*/  @!P3 IMAD.MOV R8, RZ, RZ, -R8 ;  /* 0x000000ffff08b224 */ /* 0x000fe200078e0a08 */
[C---:B------:R-:W-:Y:S01]  /*1490*/  ISETP.GT.U32.AND P3, PT, R3.reuse, R14, PT ;  /* 0x0000000e0300720c */ /* 0x040fe20003f64070 */
[----:B------:R-:W-:Y:S01]  /*14a0*/  @!P2 IMAD.MOV R9, RZ, RZ, -R9 ;  /* 0x000000ffff09a224 */ /* 0x000fe200078e0a09 */
[----:B------:R-:W-:Y:S01]  /*14b0*/  ISETP.GT.U32.AND P2, PT, R3, R15, PT ;  /* 0x0000000f0300720c */ /* 0x000fe20003f44070 */
[----:B------:R-:W-:Y:S01]  /*14c0*/  IMAD.HI.U32 R17, R6, R19, RZ ;  /* 0x0000001306117227 */ /* 0x000fe200078e00ff */
[----:B------:R-:W-:-:S02]  /*14d0*/  LOP3.LUT R40, R5, 0x48, RZ, 0xfc, !PT ;  /* 0x0000004805287812 */ /* 0x000fc400078efcff */
[----:B------:R-:W-:Y:S01]  /*14e0*/  LOP3.LUT R42, R5, 0x44, RZ, 0xfc, !PT ;  /* 0x00000044052a7812 */ /* 0x000fe200078efcff */
[----:B------:R-:W-:Y:S01]  /*14f0*/  @!P6 IMAD.IADD R11, R11, 0x1, -R3 ;  /* 0x000000010b0be824 */ /* 0x000fe200078e0a03 */
[----:B------:R-:W-:Y:S01]  /*1500*/  ISETP.GT.U32.AND P6, PT, R3, R16, PT ;  /* 0x000000100300720c */ /* 0x000fe20003fc4070 */
[----:B------:R-:W-:Y:S01]  /*1510*/  IMAD.MOV R20, RZ, RZ, -R17 ;  /* 0x000000ffff147224 */ /* 0x000fe200078e0a11 */
[----:B------:R-:W-:Y:S01]  /*1520*/  IABS R33, R40 ;  /* 0x0000002800217213 */ /* 0x000fe20000000000 */
[--C-:B------:R-:W-:Y:S01]  /*1530*/  @!P5 IMAD.IADD R13, R13, 0x1, -R3.reuse ;  /* 0x000000010d0dd824 */ /* 0x100fe200078e0a03 */
[----:B------:R-:W-:Y:S01]  /*1540*/  ISETP.GE.AND P5, PT, R23, RZ, PT ;  /* 0x000000ff1700720c */ /* 0x000fe20003fa6270 */
[----:B------:R-:W-:Y:S01]  /*1550*/  @!P3 IMAD.IADD R14, R14, 0x1, -R3 ;  /* 0x000000010e0eb824 */ /* 0x000fe200078e0a03 */
[----:B------:R-:W-:Y:S01]  /*1560*/  IABS R23, R27 ;  /* 0x0000001b00177213 */ /* 0x000fe20000000000 */
[----:B------:R-:W-:Y:S01]  /*1570*/  IMAD R17, R3, R20, R19 ;  /* 0x0000001403117224 */ /* 0x000fe200078e0213 */
[----:B------:R-:W-:Y:S01]  /*1580*/  ISETP.GE.AND P3, PT, R24, RZ, PT ;  /* 0x000000ff1800720c */ /* 0x000fe20003f66270 */
[----:B------:R-:W-:Y:S01]  /*1590*/  @!P2 IMAD.IADD R15, R15, 0x1, -R3 ;  /* 0x000000010f0fa824 */ /* 0x000fe200078e0a03 */
[C---:B------:R-:W-:Y:S01]  /*15a0*/  ISETP.GT.U32.AND P2, PT, R3.reuse, R14, PT ;  /* 0x0000000e0300720c */ /* 0x040fe20003f44070 */
[----:B------:R-:W-:Y:S01]  /*15b0*/  @!P0 IMAD.MOV R13, RZ, RZ, -R13 ;  /* 0x000000ffff0d8224 */ /* 0x000fe200078e0a0d */
[C---:B------:R-:W-:Y:S01]  /*15c0*/  ISETP.GT.U32.AND P0, PT, R3.reuse, R17, PT ;  /* 0x000000110300720c */ /* 0x040fe20003f04070 */
[----:B------:R-:W-:Y:S01]  /*15d0*/  @!P6 IMAD.IADD R16, R16, 0x1, -R3 ;  /* 0x000000011010e824 */ /* 0x000fe200078e0a03 */
[----:B------:R-:W-:Y:S01]  /*15e0*/  ISETP.GT.U32.AND P6, PT, R3, R15, PT ;  /* 0x0000000f0300720c */ /* 0x000fe20003fc4070 */
[----:B------:R-:W-:Y:S01]  /*15f0*/  @!P4 IMAD.MOV R10, RZ, RZ, -R10 ;  /* 0x000000ffff0ac224 */ /* 0x000fe200078e0a0a */
[----:B------:R-:W-:Y:S01]  /*1600*/  ISETP.GE.AND P4, PT, R22, RZ, PT ;  /* 0x000000ff1600720c */ /* 0x000fe20003f86270 */
[----:B------:R-:W-:Y:S01]  /*1610*/  IMAD.HI.U32 R18, R6, R21, RZ ;  /* 0x0000001506127227 */ /* 0x000fe200078e00ff */
[----:B------:R-:W-:-:S02]  /*1620*/  LOP3.LUT R22, R5, 0x64, RZ, 0xfc, !PT ;  /* 0x0000006405167812 */ /* 0x000fc400078efcff */
[C---:B------:R-:W-:Y:S01]  /*1630*/  LOP3.LUT R45, R5.reuse, 0x38, RZ, 0xfc, !PT ;  /* 0x00000038052d7812 */ /* 0x040fe200078efcff */
[----:B------:R-:W-:Y:S01]  /*1640*/  IMAD.MOV R18, RZ, RZ, -R18 ;  /* 0x000000ffff127224 */ /* 0x000fe200078e0a12 */
[----:B------:R-:W-:Y:S01]  /*1650*/  LOP3.LUT R43, R5, 0x3a, RZ, 0xfc, !PT ;  /* 0x0000003a052b7812 */ /* 0x000fe200078efcff */
[----:B------:R-:W-:Y:S01]  /*1660*/  @!P2 IMAD.IADD R14, R14, 0x1, -R3 ;  /* 0x000000010e0ea824 */ /* 0x000fe200078e0a03 */
[----:B------:R-:W-:Y:S01]  /*1670*/  ISETP.GE.AND P2, PT, R25, RZ, PT ;  /* 0x000000ff1900720c */ /* 0x000fe20003f46270 */
[----:B------:R-:W-:Y:S01]  /*1680*/  IMAD R18, R3, R18, R21 ;  /* 0x0000001203127224 */ /* 0x000fe200078e0215 */
[----:B------:R-:W-:Y:S01]  /*1690*/  IABS R21, R22 ;  /* 0x0000001600157213 */ /* 0x000fe20000000000 */
[--C-:B------:R-:W-:Y:S01]  /*16a0*/  @!P0 IMAD.IADD R17, R17, 0x1, -R3.reuse ;  /* 0x0000000111118824 */ /* 0x100fe200078e0a03 */
[----:B------:R-:W-:Y:S01]  /*16b0*/  LOP3.LUT R25, R5, 0x60, RZ, 0xfc, !PT ;  /* 0x0000006005197812 */ /* 0x000fe200078efcff */
[----:B------:R-:W-:Y:S01]  /*16c0*/  @!P6 IMAD.IADD R15, R15, 0x1, -R3 ;  /* 0x000000010f0fe824 */ /* 0x000fe200078e0a03 */
[C---:B------:R-:W-:Y:S01]  /*16d0*/  ISETP.GT.U32.AND P6, PT, R3.reuse, R18, PT ;  /* 0x000000120300720c */ /* 0x040fe20003fc4070 */
[----:B------:R-:W-:Y:S01]  /*16e0*/  @!P4 IMAD.MOV R14, RZ, RZ, -R14 ;  /* 0x000000ffff0ec224 */ /* 0x000fe200078e0a0e */
[----:B------:R-:W-:Y:S01]  /*16f0*/  ISETP.GT.U32.AND P4, PT, R3, R17, PT ;  /* 0x000000110300720c */ /* 0x000fe20003f84070 */
[----:B------:R-:W-:Y:S01]  /*1700*/  IMAD.HI.U32 R20, R6, R23, RZ ;  /* 0x0000001706147227 */ /* 0x000fe200078e00ff */
[----:B------:R-:W-:-:S02]  /*1710*/  ISETP.GE.AND P0, PT, R22, RZ, PT ;  /* 0x000000ff1600720c */ /* 0x000fc40003f06270 */
[----:B------:R-:W-:Y:S01]  /*1720*/  IABS R24, R25 ;  /* 0x0000001900187213 */ /* 0x000fe20000000000 */
[----:B------:R-:W-:Y:S01]  /*1730*/  IMAD.MOV R20, RZ, RZ, -R20 ;  /* 0x000000ffff147224 */ /* 0x000fe200078e0a14 */
[----:B------:R-:W-:Y:S01]  /*1740*/  LOP3.LUT R46, R5, 0x36, RZ, 0xfc, !PT ;  /* 0x00000036052e7812 */ /* 0x000fe200078efcff */
[----:B------:R-:W-:Y:S01]  /*1750*/  @!P1 IMAD.MOV R11, RZ, RZ, -R11 ;  /* 0x000000ffff0b9224 */ /* 0x000fe200078e0a0b */
[C---:B------:R-:W-:Y:S01]  /*1760*/  ISETP.GT.U32.AND P1, PT, R3.reuse, R16, PT ;  /* 0x000000100300720c */ /* 0x040fe20003f24070 */
[----:B------:R-:W-:Y:S01]  /*1770*/  IMAD R20, R3, R20, R23 ;  /* 0x0000001403147224 */ /* 0x000fe200078e0217 */
[C---:B------:R-:W-:Y:S01]  /*1780*/  LOP3.LUT R47, R5.reuse, 0x34, RZ, 0xfc, !PT ;  /* 0x00000034052f7812 */ /* 0x040fe200078efcff */
[--C-:B------:R-:W-:Y:S01]  /*1790*/  @!P6 IMAD.IADD R18, R18, 0x1, -R3.reuse ;  /* 0x000000011212e824 */ /* 0x100fe200078e0a03 */
[----:B------:R-:W-:Y:S01]  /*17a0*/  LOP3.LUT R48, R5, 0x32, RZ, 0xfc, !PT ;  /* 0x0000003205307812 */ /* 0x000fe200078efcff */
[----:B------:R-:W-:Y:S01]  /*17b0*/  @!P4 IMAD.IADD R17, R17, 0x1, -R3 ;  /* 0x000000011111c824 */ /* 0x000fe200078e0a03 */
[C---:B------:R-:W-:Y:S01]  /*17c0*/  ISETP.GT.U32.AND P4, PT, R3.reuse, R20, PT ;  /* 0x000000140300720c */ /* 0x040fe20003f84070 */
[----:B------:R-:W-:Y:S01]  /*17d0*/  IMAD.HI.U32 R19, R6, R21, RZ ;  /* 0x0000001506137227 */ /* 0x000fe200078e00ff */
[----:B------:R-:W-:-:S02]  /*17e0*/  ISETP.GT.U32.AND P6, PT, R3, R18, PT ;  /* 0x000000120300720c */ /* 0x000fc40003fc4070 */
[C---:B------:R-:W-:Y:S01]  /*17f0*/  LOP3.LUT R50, R5.reuse, 0x30, RZ, 0xfc, !PT ;  /* 0x0000003005327812 */ /* 0x040fe200078efcff */
[----:B------:R-:W-:Y:S01]  /*1800*/  IMAD.MOV R22, RZ, RZ, -R19 ;  /* 0x000000ffff167224 */ /* 0x000fe200078e0a13 */
[----:B------:R-:W-:Y:S01]  /*1810*/  LOP3.LUT R51, R5, 0x2c, RZ, 0xfc, !PT ;  /* 0x0000002c05337812 */ /* 0x000fe200078efcff */
[----:B------:R-:W-:Y:S01]  /*1820*/  @!P1 IMAD.IADD R16, R16, 0x1, -R3 ;  /* 0x0000000110109824 */ /* 0x000fe200078e0a03 */
[----:B------:R-:W-:Y:S01]  /*1830*/  ISETP.GE.AND P1, PT, R26, RZ, PT ;  /* 0x000000ff1a00720c */ /* 0x000fe20003f26270 */
[----:B------:R-:W-:Y:S01]  /*1840*/  IMAD R19, R3, R22, R21 ;  /* 0x0000001603137224 */ /* 0x000fe200078e0215 */
[C---:B------:R-:W-:Y:S01]  /*1850*/  LOP3.LUT R22, R5.reuse, 0x5c, RZ, 0xfc, !PT ;  /* 0x0000005c05167812 */ /* 0x040fe200078efcff */
[----:B------:R-:W-:Y:S01]  /*1860*/  IMAD.HI.U32 R21, R6, R24, RZ ;  /* 0x0000001806157227 */ /* 0x000fe200078e00ff */
[----:B------:R-:W-:Y:S02]  /*1870*/  IABS R26, R28 ;  /* 0x0000001c001a7213 */ /* 0x000fe40000000000 */
[----:B------:R-:W-:Y:S01]  /*1880*/  IABS R44, R50 ;  /* 0x00000032002c7213 */ /* 0x000fe20000000000 */
[----:B------:R-:W-:Y:S01]  /*1890*/  @!P4 IMAD.IADD R20, R20, 0x1, -R3 ;  /* 0x000000011414c824 */ /* 0x000fe200078e0a03 */
[----:B------:R-:W-:Y:S01]  /*18a0*/  LOP3.LUT R55, R5, 0x24, RZ, 0xfc, !PT ;  /* 0x0000002405377812 */ /* 0x000fe200078efcff */
[----:B------:R-:W-:Y:S01]  /*18b0*/  @!P5 IMAD.MOV R15, RZ, RZ, -R15 ;  /* 0x000000ffff0fd224 */ /* 0x000fe200078e0a0f */
[C---:B------:R-:W-:Y:S01]  /*18c0*/  ISETP.GT.U32.AND P5, PT, R3.reuse, R19, PT ;  /* 0x000000130300720c */ /* 0x040fe20003fa4070 */
[----:B------:R-:W-:Y:S01]  /*18d0*/  IMAD.MOV R21, RZ, RZ, -R21 ;  /* 0x000000ffff157224 */ /* 0x000fe200078e0a15 */
[----:B------:R-:W-:Y:S01]  /*18e0*/  ISETP.GT.U32.AND P4, PT, R3, R20, PT ;  /* 0x000000140300720c */ /* 0x000fe20003f84070 */
[----:B------:R-:W-:Y:S01]  /*18f0*/  @!P6 IMAD.IADD R18, R18, 0x1, -R3 ;  /* 0x000000011212e824 */ /* 0x000fe200078e0a03 */
[----:B------:R-:W-:Y:S01]  /*1900*/  ISETP.GE.AND P6, PT, R25, RZ, PT ;  /* 0x000000ff1900720c */ /* 0x000fe20003fc6270 */
[----:B------:R-:W-:Y:S01]  /*1910*/  IMAD R21, R3, R21, R24 ;  /* 0x0000001503157224 */ /* 0x000fe200078e0218 */
[----:B------:R-:W-:Y:S01]  /*1920*/  IABS R25, R22 ;  /* 0x0000001600197213 */ /* 0x000fe20000000000 */
[----:B------:R-:W-:Y:S01]  /*1930*/  @!P3 IMAD.MOV R16, RZ, RZ, -R16 ;  /* 0x000000ffff10b224 */ /* 0x000fe200078e0a10 */
[----:B------:R-:W-:Y:S01]  /*1940*/  ISETP.GE.AND P3, PT, R27, RZ, PT ;  /* 0x000000ff1b00720c */ /* 0x000fe20003f66270 */
[----:B------:R-:W-:Y:S01]  /*1950*/  @!P2 IMAD.MOV R17, RZ, RZ, -R17 ;  /* 0x000000ffff11a224 */ /* 0x000fe200078e0a11 */
[----:B------:R-:W-:Y:S01]  /*1960*/  ISETP.GE.AND P2, PT, R22, RZ, PT ;  /* 0x000000ff1600720c */ /* 0x000fe20003f46270 */
[----:B------:R-:W-:Y:S01]  /*1970*/  IMAD.HI.U32 R22, R6, R25, RZ ;  /* 0x0000001906167227 */ /* 0x000fe200078e00ff */
[----:B------:R-:W-:-:S02]  /*1980*/  IABS R27, R29 ;  /* 0x0000001d001b7213 */ /* 0x000fc40000000000 */
[----:B------:R-:W-:Y:S01]  /*1990*/  LOP3.LUT R57, R5, 0x22, RZ, 0xfc, !PT ;  /* 0x0000002205397812 */ /* 0x000fe200078efcff */
[----:B------:R-:W-:Y:S01]  /*19a0*/  @!P1 IMAD.MOV R18, RZ, RZ, -R18 ;  /* 0x000000ffff129224 */ /* 0x000fe200078e0a12 */
[----:B------:R-:W-:Y:S01]  /*19b0*/  ISETP.GT.U32.AND P1, PT, R3, R21, PT ;  /* 0x000000150300720c */ /* 0x000fe20003f24070 */
[----:B------:R-:W-:Y:S01]  /*19c0*/  IMAD.MOV R22, RZ, RZ, -R22 ;  /* 0x000000ffff167224 */ /* 0x000fe200078e0a16 */
[----:B------:R-:W-:Y:S01]  /*19d0*/  IABS R52, R55 ;  /* 0x0000003700347213 */ /* 0x000fe20000000000 */
[--C-:B------:R-:W-:Y:S01]  /*19e0*/  @!P5 IMAD.IADD R19, R19, 0x1, -R3.reuse ;  /* 0x000000011313d824 */ /* 0x100fe200078e0a03 */
[----:B------:R-:W-:Y:S01]  /*19f0*/  IABS R53, R57 ;  /* 0x0000003900357213 */ /* 0x000fe20000000000 */
[----:B------:R-:W-:Y:S01]  /*1a00*/  @!P4 IMAD.IADD R20, R20, 0x1, -R3 ;  /* 0x000000011414c824 */ /* 0x000fe200078e0a03 */
[----:B------:R-:W-:Y:S01]  /*1a10*/  ISETP.GE.AND P4, PT, R29, RZ, PT ;  /* 0x000000ff1d00720c */ /* 0x000fe20003f86270 */
[C---:B------:R-:W-:Y:S01]  /*1a20*/  IMAD R22, R3.reuse, R22, R25 ;  /* 0x0000001603167224 */ /* 0x040fe200078e0219 */
[----:B------:R-:W-:Y:S01]  /*1a30*/  ISETP.GT.U32.AND P5, PT, R3, R19, PT ;  /* 0x000000130300720c */ /* 0x000fe20003fa4070 */
[----:B------:R-:W-:Y:S01]  /*1a40*/  @!P3 IMAD.MOV R20, RZ, RZ, -R20 ;  /* 0x000000ffff14b224 */ /* 0x000fe200078e0a14 */
[----:B------:R-:W-:Y:S01]  /*1a50*/  LOP3.LUT R25, R5, 0x56, RZ, 0xfc, !PT ;  /* 0x0000005605197812 */ /* 0x000fe200078efcff */
[----:B------:R-:W-:Y:S01]  /*1a60*/  IMAD.HI.U32 R23, R6, R26, RZ ;  /* 0x0000001a06177227 */ /* 0x000fe200078e00ff */
[----:B------:R-:W-:-:S02]  /*1a70*/  ISETP.GT.U32.AND P3, PT, R3, R22, PT ;  /* 0x000000160300720c */ /* 0x000fc40003f64070 */
[----:B------:R-:W-:Y:S01]  /*1a80*/  IABS R29, R34 ;  /* 0x00000022001d7213 */ /* 0x000fe20000000000 */
[----:B------:R-:W-:Y:S01]  /*1a90*/  @!P1 IMAD.IADD R21, R21, 0x1, -R3 ;  /* 0x0000000115159824 */ /* 0x000fe200078e0a03 */
[C---:B------:R-:W-:Y:S01]  /*1aa0*/  LOP3.LUT R58, R5.reuse, 0x20, RZ, 0xfc, !PT ;  /* 0x00000020053a7812 */ /* 0x040fe200078efcff */
[----:B------:R-:W-:Y:S01]  /*1ab0*/  IMAD.MOV R23, RZ, RZ, -R23 ;  /* 0x000000ffff177224 */ /* 0x000fe200078e0a17 */
[----:B------:R-:W-:Y:S01]  /*1ac0*/  LOP3.LUT R59, R5, 0x1c, RZ, 0xfc, !PT ;  /* 0x0000001c053b7812 */ /* 0x000fe200078efcff */
[----:B------:R-:W-:Y:S01]  /*1ad0*/  IMAD.HI.U32 R24, R6, R27, RZ ;  /* 0x0000001b06187227 */ /* 0x000fe200078e00ff */
[----:B------:R-:W-:Y:S02]  /*1ae0*/  ISETP.GT.U32.AND P1, PT, R3, R21, PT ;  /* 0x000000150300720c */ /* 0x000fe40003f24070 */
[----:B------:R-:W-:Y:S01]  /*1af0*/  LOP3.LUT R60, R5, 0x1a, RZ, 0xfc, !PT ;  /* 0x0000001a053c7812 */ /* 0x000fe200078efcff */
[--C-:B------:R-:W-:Y:S01]  /*1b00*/  @!P5 IMAD.IADD R19, R19, 0x1, -R3.reuse ;  /* 0x000000011313d824 */ /* 0x100fe200078e0a03 */
[----:B------:R-:W-:Y:S01]  /*1b10*/  ISETP.GE.AND P5, PT, R28, RZ, PT ;  /* 0x000000ff1c00720c */ /* 0x000fe20003fa6270 */
[----:B------:R-:W-:Y:S01]  /*1b20*/  @!P3 IMAD.IADD R22, R22, 0x1, -R3 ;  /* 0x000000011616b824 */ /* 0x000fe200078e0a03 */
[----:B------:R-:W-:Y:S01]  /*1b30*/  IABS R28, R25 ;  /* 0x00000019001c7213 */ /* 0x000fe20000000000 */
[----:B------:R-:W-:Y:S01]  /*1b40*/  IMAD R23, R3, R23, R26 ;  /* 0x0000001703177224 */ /* 0x000fe200078e021a */
[----:B------:R-:W-:Y:S01]  /*1b50*/  IABS R56, R60 ;  /* 0x0000003c00387213 */ /* 0x000fe20000000000 */
[----:B------:R-:W-:Y:S01]  /*1b60*/  @!P0 IMAD.MOV R19, RZ, RZ, -R19 ;  /* 0x000000ffff138224 */ /* 0x000fe200078e0a13 */
[----:B------:R-:W-:Y:S01]  /*1b70*/  ISETP.GE.AND P0, PT, R25, RZ, PT ;  /* 0x000000ff1900720c */ /* 0x000fe20003f06270 */
[----:B------:R-:W-:Y:S01]  /*1b80*/  IMAD.MOV R24, RZ, RZ, -R24 ;  /* 0x000000ffff187224 */ /* 0x000fe200078e0a18 */
[----:B------:R-:W-:Y:S01]  /*1b90*/  ISETP.GT.U32.AND P3, PT, R3, R22, PT ;  /* 0x000000160300720c */ /* 0x000fe20003f64070 */
[----:B------:R-:W-:Y:S01]  /*1ba0*/  IMAD.HI.U32 R25, R6, R28, RZ ;  /* 0x0000001c06197227 */ /* 0x000fe200078e00ff */
[----:B------:R-:W-:-:S02]  /*1bb0*/  LOP3.LUT R66, R5, 0xa, RZ, 0xfc, !PT ;  /* 0x0000000a05427812 */ /* 0x000fc400078efcff */
[----:B------:R-:W-:Y:S01]  /*1bc0*/  LOP3.LUT R69, R5, 0x8, RZ, 0xfc, !PT ;  /* 0x0000000805457812 */ /* 0x000fe200078efcff */
[----:B------:R-:W-:Y:S01]  /*1bd0*/  @!P1 IMAD.IADD R21, R21, 0x1, -R3 ;  /* 0x0000000115159824 */ /* 0x000fe200078e0a03 */
[C---:B------:R-:W-:Y:S01]  /*1be0*/  ISETP.GT.U32.AND P1, PT, R3.reuse, R23, PT ;  /* 0x000000170300720c */ /* 0x040fe20003f24070 */
[C---:B------:R-:W-:Y:S01]  /*1bf0*/  IMAD R24, R3.reuse, R24, R27 ;  /* 0x0000001803187224 */ /* 0x040fe200078e021b */
[----:B------:R-:W-:Y:S01]  /*1c00*/  IABS R70, R66 ;  /* 0x0000004200467213 */ /* 0x000fe20000000000 */
[----:B------:R-:W-:Y:S01]  /*1c10*/  IMAD.MOV R25, RZ, RZ, -R25 ;  /* 0x000000ffff197224 */ /* 0x000fe200078e0a19 */
[----:B------:R-:W-:Y:S01]  /*1c20*/  IABS R72, R69 ;  /* 0x0000004500487213 */ /* 0x000fe20000000000 */
[----:B------:R-:W-:Y:S01]  /*1c30*/  @!P6 IMAD.MOV R21, RZ, RZ, -R21 ;  /* 0x000000ffff15e224 */ /* 0x000fe200078e0a15 */
[C---:B------:R-:W-:Y:S01]  /*1c40*/  ISETP.GT.U32.AND P6, PT, R3.reuse, R24, PT ;  /* 0x000000180300720c */ /* 0x040fe20003fc4070 */
[----:B------:R-:W-:Y:S01]  /*1c50*/  IMAD R25, R3, R25, R28 ;  /* 0x0000001903197224 */ /* 0x000fe200078e021c */
[C---:B------:R-:W-:Y:S01]  /*1c60*/  LOP3.LUT R89, R5.reuse, 0x4, RZ, 0xfc, !PT ;  /* 0x0000000405597812 */ /* 0x040fe200078efcff */
[----:B------:R-:W-:Y:S01]  /*1c70*/  @!P3 IMAD.IADD R22, R22, 0x1, -R3 ;  /* 0x000000011616b824 */ /* 0x000fe200078e0a03 */
[----:B------:R-:W-:Y:S01]  /*1c80*/  LOP3.LUT R90, R5, 0x2, RZ, 0xfc, !PT ;  /* 0x00000002055a7812 */ /* 0x000fe200078efcff */
[----:B------:R-:W-:Y:S01]  /*1c90*/  IMAD.HI.U32 R27, R6, R30, RZ ;  /* 0x0000001e061b7227 */ /* 0x000fe200078e00ff */
[----:B------:R-:W-:-:S02]  /*1ca0*/  ISETP.GT.U32.AND P3, PT, R3, R25, PT ;  /* 0x000000190300720c */ /* 0x000fc40003f64070 */
[----:B------:R-:W-:Y:S01]  /*1cb0*/  IABS R76, R89 ;  /* 0x00000059004c7213 */ /* 0x000fe20000000000 */
[--C-:B------:R-:W-:Y:S01]  /*1cc0*/  @!P1 IMAD.IADD R23, R23, 0x1, -R3.reuse ;  /* 0x0000000117179824 */ /* 0x100fe200078e0a03 */
[----:B------:R-:W-:Y:S01]  /*1cd0*/  IABS R78, R90 ;  /* 0x0000005a004e7213 */ /* 0x000fe20000000000 */
[----:B------:R-:W-:Y:S01]  /*1ce0*/  IMAD.HI.U32 R26, R6, R29, RZ ;  /* 0x0000001d061a7227 */ /* 0x000fe200078e00ff */
[----:B------:R-:W-:Y:S02]  /*1cf0*/  LOP3.LUT R88, R5, 0x6, RZ, 0xfc, !PT ;  /* 0x0000000605587812 */ /* 0x000fe400078efcff */
[----:B------:R-:W-:Y:S01]  /*1d00*/  ISETP.GT.U32.AND P1, PT, R3, R23, PT ;  /* 0x000000170300720c */ /* 0x000fe20003f24070 */
[----:B------:R-:W-:Y:S01]  /*1d10*/  @!P6 IMAD.IADD R24, R24, 0x1, -R3 ;  /* 0x000000011818e824 */ /* 0x000fe200078e0a03 */
[----:B------:R-:W-:Y:S01]  /*1d20*/  IABS R74, R88 ;  /* 0x00000058004a7213 */ /* 0x000fe20000000000 */
[----:B------:R-:W-:Y:S01]  /*1d30*/  IMAD.MOV R27, RZ, RZ, -R27 ;  /* 0x000000ffff1b7224 */ /* 0x000fe200078e0a1b */
[----:B------:R-:W-:Y:S01]  /*1d40*/  IABS R75, R5 ;  /* 0x00000005004b7213 */ /* 0x000fe20000000000 */
[----:B------:R-:W-:-:S02]  /*1d50*/  IMAD.MOV R26, RZ, RZ, -R26 ;  /* 0x000000ffff1a7224 */ /* 0x000fc400078e0a1a */
[----:B------:R-:W-:Y:S01]  /*1d60*/  @!P3 IMAD.IADD R25, R25, 0x1, -R3 ;  /* 0x000000011919b824 */ /* 0x000fe200078e0a03 */
[----:B------:R-:W-:Y:S01]  /*1d70*/  ISETP.GT.U32.AND P3, PT, R3, R24, PT ;  /* 0x000000180300720c */ /* 0x000fe20003f64070 */
[----:B------:R-:W-:-:S04]  /*1d80*/  IMAD.HI.U32 R28, R6, R31, RZ ;  /* 0x0000001f061c7227 */ /* 0x000fc800078e00ff */
[C---:B------:R-:W-:Y:S02]  /*1d90*/  IMAD R27, R3.reuse, R27, R30 ;  /* 0x0000001b031b7224 */ /* 0x040fe400078e021e */
[C---:B------:R-:W-:Y:S02]  /*1da0*/  IMAD R26, R3.reuse, R26, R29 ;  /* 0x0000001a031a7224 */ /* 0x040fe400078e021d */
[----:B------:R-:W-:Y:S01]  /*1db0*/  IMAD.MOV R28, RZ, RZ, -R28 ;  /* 0x000000ffff1c7224 */ /* 0x000fe200078e0a1c */
[----:B------:R-:W-:Y:S01]  /*1dc0*/  ISETP.GT.U32.AND P6, PT, R3, R27, PT ;  /* 0x0000001b0300720c */ /* 0x000fe20003fc4070 */
[----:B------:R-:W-:Y:S01]  /*1dd0*/  @!P1 IMAD.IADD R23, R23, 0x1, -R3 ;  /* 0x0000000117179824 */ /* 0x000fe200078e0a03 */
[C---:B------:R-:W-:Y:S01]  /*1de0*/  ISETP.GT.U32.AND P1, PT, R3.reuse, R26, PT ;  /* 0x0000001a0300720c */ /* 0x040fe20003f24070 */
[----:B------:R-:W-:Y:S01]  /*1df0*/  IMAD R28, R3, R28, R31 ;  /* 0x0000001c031c7224 */ /* 0x000fe200078e021f */
[----:B------:R-:W-:Y:S01]  /*1e00*/  IABS R31, R39 ;  /* 0x00000027001f7213 */ /* 0x000fe20000000000 */
[----:B------:R-:W-:-:S02]  /*1e10*/  @!P3 IMAD.IADD R24, R24, 0x1, -R3 ;  /* 0x000000011818b824 */ /* 0x000fc400078e0a03 */
[----:B------:R-:W-:Y:S01]  /*1e20*/  IMAD.HI.U32 R29, R6, R32, RZ ;  /* 0x00000020061d7227 */ /* 0x000fe200078e00ff */
[----:B------:R-:W-:-:S03]  /*1e30*/  ISETP.GT.U32.AND P3, PT, R3, R28, PT ;  /* 0x0000001c0300720c */ /* 0x000fc60003f64070 */
[----:B------:R-:W-:Y:S02]  /*1e40*/  IMAD.MOV R29, RZ, RZ, -R29 ;  /* 0x000000ffff1d7224 */ /* 0x000fe400078e0a1d */
[--C-:B------:R-:W-:Y:S02]  /*1e50*/  @!P6 IMAD.IADD R27, R27, 0x1, -R3.reuse ;  /* 0x000000011b1be824 */ /* 0x100fe400078e0a03 */
[----:B------:R-:W-:Y:S01]  /*1e60*/  @!P1 IMAD.IADD R26, R26, 0x1, -R3 ;  /* 0x000000011a1a9824 */ /* 0x000fe200078e0a03 */
[C---:B------:R-:W-:Y:S01]  /*1e70*/  ISETP.GT.U32.AND P1, PT, R3.reuse, R25, PT ;  /* 0x000000190300720c */ /* 0x040fe20003f24070 */
[----:B------:R-:W-:Y:S01]  /*1e80*/  @!P2 IMAD.MOV R22, RZ, RZ, -R22 ;  /* 0x000000ffff16a224 */ /* 0x000fe200078e0a16 */
[C---:B------:R-:W-:Y:S01]  /*1e90*/  ISETP.GT.U32.AND P6, PT, R3.reuse, R27, PT ;  /* 0x0000001b0300720c */ /* 0x040fe20003fc4070 */
[----:B------:R-:W-:Y:S01]  /*1ea0*/  IMAD.HI.U32 R30, R6, R31, RZ ;  /* 0x0000001f061e7227 */ /* 0x000fe200078e00ff */
[----:B------:R-:W-:-:S03]  /*1eb0*/  ISETP.GT.U32.AND P2, PT, R3, R26, PT ;  /* 0x0000001a0300720c */ /* 0x000fc60003f44070 */
[----:B------:R-:W-:Y:S01]  /*1ec0*/  @!P3 IMAD.IADD R28, R28, 0x1, -R3 ;  /* 0x000000011c1cb824 */ /* 0x000fe200078e0a03 */
[----:B------:R-:W-:Y:S01]  /*1ed0*/  ISETP.GE.AND P3, PT, R36, RZ, PT ;  /* 0x000000ff2400720c */ /* 0x000fe20003f66270 */
[----:B------:R-:W-:Y:S01]  /*1ee0*/  IMAD R29, R3, R29, R32 ;  /* 0x0000001d031d7224 */ /* 0x000fe200078e0220 */
[----:B------:R-:W-:Y:S01]  /*1ef0*/  IABS R36, R42 ;  /* 0x0000002a00247213 */ /* 0x000fe20000000000 */
[----:B------:R-:W-:-:S04]  /*1f00*/  IMAD.HI.U32 R32, R6, R35, RZ ;  /* 0x0000002306207227 */ /* 0x000fc800078e00ff */
[----:B------:R-:W-:Y:S02]  /*1f10*/  IMAD.MOV R30, RZ, RZ, -R30 ;  /* 0x000000ffff1e7224 */ /* 0x000fe400078e0a1e */
[----:B------:R-:W-:Y:S02]  /*1f20*/  IMAD.MOV R32, RZ, RZ, -R32 ;  /* 0x000000ffff207224 */ /* 0x000fe400078e0a20 */
[----:B------:R-:W-:Y:S02]  /*1f30*/  IMAD R30, R3, R30, R31 ;  /* 0x0000001e031e7224 */ /* 0x000fe400078e021f */
[----:B------:R-:W-:-:S04]  /*1f40*/  IMAD.HI.U32 R31, R6, R33, RZ ;  /* 0x00000021061f7227 */ /* 0x000fc800078e00ff */
[----:B------:R-:W-:Y:S01]  /*1f50*/  @!P6 IMAD.IADD R27, R27, 0x1, -R3 ;  /* 0x000000011b1be824 */ /* 0x000fe200078e0a03 */
[C---:B------:R-:W-:Y:S01]  /*1f60*/  ISETP.GT.U32.AND P6, PT, R3.reuse, R30, PT ;  /* 0x0000001e0300720c */ /* 0x040fe20003fc4070 */
[----:B------:R-:W-:Y:S01]  /*1f70*/  IMAD R32, R3, R32, R35 ;  /* 0x0000002003207224 */ /* 0x000fe200078e0223 */
[----:B------:R-:W-:Y:S01]  /*1f80*/  LOP3.LUT R35, R5, 0x40, RZ, 0xfc, !PT ;  /* 0x0000004005237812 */ /* 0x000fe200078efcff */
[--C-:B------:R-:W-:Y:S01]  /*1f90*/  @!P1 IMAD.IADD R25, R25, 0x1, -R3.reuse ;  /* 0x0000000119199824 */ /* 0x100fe200078e0a03 */
[C---:B------:R-:W-:Y:S01]  /*1fa0*/  ISETP.GT.U32.AND P1, PT, R3.reuse, R29, PT ;  /* 0x0000001d0300720c */ /* 0x040fe20003f24070 */
[----:B------:R-:W-:Y:S01]  /*1fb0*/  @!P2 IMAD.IADD R26, R26, 0x1, -R3 ;  /* 0x000000011a1aa824 */ /* 0x000fe200078e0a03 */
[----:B------:R-:W-:Y:S01]  /*1fc0*/  ISETP.GE.AND P2, PT, R34, RZ, PT ;  /* 0x000000ff2200720c */ /* 0x000fe20003f46270 */
[----:B------:R-:W-:Y:S02]  /*1fd0*/  IMAD.MOV R34, RZ, RZ, -R31 ;  /* 0x000000ffff227224 */ /* 0x000fe400078e0a1f */
[----:B------:R-:W-:Y:S01]  /*1fe0*/  @!P3 IMAD.MOV R27, RZ, RZ, -R27 ;  /* 0x000000ffff1bb224 */ /* 0x000fe200078e0a1b */
[C---:B------:R-:W-:Y:S01]  /*1ff0*/  ISETP.GT.U32.AND P3, PT, R3.reuse, R32, PT ;  /* 0x000000200300720c */ /* 0x040fe20003f64070 */
[----:B------:R-:W-:-:S02]  /*2000*/  IMAD R31, R3, R34, R33 ;  /* 0x00000022031f7224 */ /* 0x000fc400078e0221 */
[----:B------:R-:W-:Y:S01]  /*2010*/  @!P5 IMAD.MOV R23, RZ, RZ, -R23 ;  /* 0x000000ffff17d224 */ /* 0x000fe200078e0a17 */
[C---:B------:R-:W-:Y:S01]  /*2020*/  ISETP.GT.U32.AND P5, PT, R3.reuse, R28, PT ;  /* 0x0000001c0300720c */ /* 0x040fe20003fa4070 */
[----:B------:R-:W-:Y:S01]  /*2030*/  @!P0 IMAD.MOV R25, RZ, RZ, -R25 ;  /* 0x000000ffff198224 */ /* 0x000fe200078e0a19 */
[----:B------:R-:W-:Y:S01]  /*2040*/  ISETP.GT.U32.AND P0, PT, R3, R31, PT ;  /* 0x0000001f0300720c */ /* 0x000fe20003f04070 */
[--C-:B------:R-:W-:Y:S01]  /*2050*/  @!P1 IMAD.IADD R29, R29, 0x1, -R3.reuse ;  /* 0x000000011d1d9824 */ /* 0x100fe200078e0a03 */
[----:B------:R-:W-:Y:S01]  /*2060*/  ISETP.GE.AND P1, PT, R37, RZ, PT ;  /* 0x000000ff2500720c */ /* 0x000fe20003f26270 */
[----:B------:R-:W-:Y:S01]  /*2070*/  IMAD.MOV.U32 R34, RZ, RZ, R36 ;  /* 0x000000ffff227224 */ /* 0x000fe200078e0024 */
[----:B------:R-:W-:Y:S01]  /*2080*/  LOP3.LUT R36, R5, 0x3c, RZ, 0xfc, !PT ;  /* 0x0000003c05247812 */ /* 0x000fe200078efcff */
[--C-:B------:R-:W-:Y:S01]  /*2090*/  @!P6 IMAD.IADD R30, R30, 0x1, -R3.reuse ;  /* 0x000000011e1ee824 */ /* 0x100fe200078e0a03 */
[----:B------:R-:W-:Y:S01]  /*20a0*/  ISETP.GT.U32.AND P6, PT, R3, R29, PT ;  /* 0x0000001d0300720c */ /* 0x000fe20003fc4070 */
[----:B------:R-:W-:-:S02]  /*20b0*/  @!P3 IMAD.IADD R32, R32, 0x1, -R3 ;  /* 0x000000012020b824 */ /* 0x000fc400078e0a03 */
[----:B------:R-:W-:-:S03]  /*20c0*/  IMAD.HI.U32 R33, R6, R34, RZ ;  /* 0x0000002206217227 */ /* 0x000fc600078e00ff */
[C---:B------:R-:W-:Y:S01]  /*20d0*/  ISETP.GT.U32.AND P3, PT, R3.reuse, R32, PT ;  /* 0x000000200300720c */ /* 0x040fe20003f64070 */
[----:B------:R-:W-:Y:S01]  /*20e0*/  @!P4 IMAD.MOV R24, RZ, RZ, -R24 ;  /* 0x000000ffff18c224 */ /* 0x000fe200078e0a18 */
[----:B------:R-:W-:Y:S01]  /*20f0*/  ISETP.GT.U32.AND P4, PT, R3, R30, PT ;  /* 0x0000001e0300720c */ /* 0x000fe20003f84070 */
[----:B------:R-:W-:Y:S01]  /*2100*/  @!P2 IMAD.MOV R26, RZ, RZ, -R26 ;  /* 0x000000ffff1aa224 */ /* 0x000fe200078e0a1a */
[----:B------:R-:W-:Y:S01]  /*2110*/  ISETP.GE.AND P2, PT, R38, RZ, PT ;  /* 0x000000ff2600720c */ /* 0x000fe20003f46270 */
[--C-:B------:R-:W-:Y:S01]  /*2120*/  @!P5 IMAD.IADD R28, R28, 0x1, -R3.reuse ;  /* 0x000000011c1cd824 */ /* 0x100fe200078e0a03 */
[----:B------:R-:W-:Y:S01]  /*2130*/  ISETP.GE.AND P5, PT, R39, RZ, PT ;  /* 0x000000ff2700720c */ /* 0x000fe20003fa6270 */
[----:B------:R-:W-:Y:S01]  /*2140*/  @!P0 IMAD.IADD R31, R31, 0x1, -R3 ;  /* 0x000000011f1f8824 */ /* 0x000fe200078e0a03 */
[----:B------:R-:W-:Y:S01]  /*2150*/  IABS R38, R35 ;  /* 0x0000002300267213 */ /* 0x000fe20000000000 */
[----:B------:R-:W-:Y:S01]  /*2160*/  IMAD.MOV R33, RZ, RZ, -R33 ;  /* 0x000000ffff217224 */ /* 0x000fe200078e0a21 */
[----:B------:R-:W-:Y:S01]  /*2170*/  ISETP.GE.AND P0, PT, R42, RZ, PT ;  /* 0x000000ff2a00720c */ /* 0x000fe20003f06270 */
[----:B------:R-:W-:Y:S01]  /*2180*/  @!P1 IMAD.MOV R28, RZ, RZ, -R28 ;  /* 0x000000ffff1c9224 */ /* 0x000fe200078e0a1c */
[C---:B------:R-:W-:Y:S01]  /*2190*/  ISETP.GT.U32.AND P1, PT, R3.reuse, R31, PT ;  /* 0x0000001f0300720c */ /* 0x040fe20003f24070 */
[----:B------:R-:W-:Y:S01]  /*21a0*/  IMAD R33, R3, R33, R34 ;  /* 0x0000002103217224 */ /* 0x000fe200078e0222 */
[----:B------:R-:W-:Y:S01]  /*21b0*/  LOP3.LUT R34, R5, 0x42, RZ, 0xfc, !PT ;  /* 0x0000004205227812 */ /* 0x000fe200078efcff */
[--C-:B------:R-:W-:Y:S01]  /*21c0*/  @!P6 IMAD.IADD R29, R29, 0x1, -R3.reuse ;  /* 0x000000011d1de824 */ /* 0x100fe200078e0a03 */
[----:B------:R-:W-:Y:S01]  /*21d0*/  ISETP.GE.AND P6, PT, R40, RZ, PT ;  /* 0x000000ff2800720c */ /* 0x000fe20003fc6270 */
[--C-:B------:R-:W-:Y:S01]  /*21e0*/  @!P3 IMAD.IADD R32, R32, 0x1, -R3.reuse ;  /* 0x000000012020b824 */ /* 0x100fe200078e0a03 */
[----:B------:R-:W-:Y:S01]  /*21f0*/  IABS R37, R34 ;  /* 0x0000002200257213 */ /* 0x000fe20000000000 */
[----:B------:R-:W-:Y:S01]  /*2200*/  @!P4 IMAD.IADD R30, R30, 0x1, -R3 ;  /* 0x000000011e1ec824 */ /* 0x000fe200078e0a03 */
[----:B------:R-:W-:Y:S01]  /*2210*/  ISETP.GT.U32.AND P3, PT, R3, R33, PT ;  /* 0x000000210300720c */ /* 0x000fe20003f64070 */
[----:B------:R-:W-:Y:S01]  /*2220*/  @!P2 IMAD.MOV R29, RZ, RZ, -R29 ;  /* 0x000000ffff1da224 */ /* 0x000fe200078e0a1d */
[----:B------:R-:W-:Y:S01]  /*2230*/  ISETP.GE.AND P2, PT, R34, RZ, PT ;  /* 0x000000ff2200720c */ /* 0x000fe20003f46270 */
[----:B------:R-:W-:Y:S01]  /*2240*/  IMAD.HI.U32 R34, R6, R37, RZ ;  /* 0x0000002506227227 */ /* 0x000fe200078e00ff */
[----:B------:R-:W-:-:S02]  /*2250*/  IABS R40, R36 ;  /* 0x0000002400287213 */ /* 0x000fc40000000000 */
[----:B------:R-:W-:Y:S01]  /*2260*/  ISETP.GE.AND P4, PT, R41, RZ, PT ;  /* 0x000000ff2900720c */ /* 0x000fe20003f86270 */
[----:B------:R-:W-:Y:S01]  /*2270*/  @!P5 IMAD.MOV R30, RZ, RZ, -R30 ;  /* 0x000000ffff1ed224 */ /* 0x000fe200078e0a1e */
[----:B------:R-:W-:Y:S01]  /*2280*/  ISETP.GE.AND P5, PT, R35, RZ, PT ;  /* 0x000000ff2300720c */ /* 0x000fe20003fa6270 */
[----:B------:R-:W-:Y:S01]  /*2290*/  @!P1 IMAD.IADD R31, R31, 0x1, -R3 ;  /* 0x000000011f1f9824 */ /* 0x000fe200078e0a03 */
[----:B------:R-:W-:Y:S01]  /*22a0*/  ISETP.GE.AND P1, PT, R36, RZ, PT ;  /* 0x000000ff2400720c */ /* 0x000fe20003f26270 */
[----:B------:R-:W-:Y:S01]  /*22b0*/  IMAD.HI.U32 R35, R6, R38, RZ ;  /* 0x0000002606237227 */ /* 0x000fe200078e00ff */
[----:B------:R-:W-:Y:S02]  /*22c0*/  IABS R41, R43 ;  /* 0x0000002b00297213 */ /* 0x000fe40000000000 */
[----:B------:R-:W-:Y:S01]  /*22d0*/  IABS R42, R48 ;  /* 0x00000030002a7213 */ /* 0x000fe20000000000 */
[----:B------:R-:W-:Y:S02]  /*22e0*/  IMAD.MOV R36, RZ, RZ, -R34 ;  /* 0x000000ffff247224 */ /* 0x000fe400078e0a22 */
[----:B------:R-:W-:-:S02]  /*22f0*/  IMAD.MOV R39, RZ, RZ, -R35 ;  /* 0x000000ffff277224 */ /* 0x000fc400078e0a23 */
[----:B------:R-:W-:Y:S01]  /*2300*/  IMAD R35, R3, R36, R37 ;  /* 0x0000002403237224 */ /* 0x000fe200078e0225 */
[----:B------:R-:W-:Y:S01]  /*2310*/  IABS R37, R45 ;  /* 0x0000002d00257213 */ /* 0x000fe20000000000 */
[----:B------:R-:W-:Y:S02]  /*2320*/  @!P3 IMAD.IADD R33, R33, 0x1, -R3 ;  /* 0x000000012121b824 */ /* 0x000fe400078e0a03 */
[----:B------:R-:W-:-:S03]  /*2330*/  IMAD.HI.U32 R34, R6, R40, RZ ;  /* 0x0000002806227227 */ /* 0x000fc600078e00ff */
[C---:B------:R-:W-:Y:S01]  /*2340*/  ISETP.GT.U32.AND P3, PT, R3.reuse, R33, PT ;  /* 0x000000210300720c */ /* 0x040fe20003f64070 */
[C---:B------:R-:W-:Y:S02]  /*2350*/  IMAD R36, R3.reuse, R39, R38 ;  /* 0x0000002703247224 */ /* 0x040fe400078e0226 */
[----:B------:R-:W-:Y:S01]  /*2360*/  @!P6 IMAD.MOV R31, RZ, RZ, -R31 ;  /* 0x000000ffff1fe224 */ /* 0x000fe200078e0a1f */
[----:B------:R-:W-:Y:S01]  /*2370*/  ISETP.GT.U32.AND P6, PT, R3, R35, PT ;  /* 0x000000230300720c */ /* 0x000fe20003fc4070 */
[----:B------:R-:W-:Y:S02]  /*2380*/  IMAD.MOV R34, RZ, RZ, -R34 ;  /* 0x000000ffff227224 */ /* 0x000fe400078e0a22 */
[----:B------:R-:W-:Y:S02]  /*2390*/  IMAD.MOV.U32 R39, RZ, RZ, R37 ;  /* 0x000000ffff277224 */ /* 0x000fe400078e0025 */
[----:B------:R-:W-:-:S04]  /*23a0*/  IMAD.HI.U32 R37, R6, R41, RZ ;  /* 0x0000002906257227 */ /* 0x000fc800078e00ff */
[C---:B------:R-:W-:Y:S02]  /*23b0*/  IMAD R34, R3.reuse, R34, R40 ;  /* 0x0000002203227224 */ /* 0x040fe400078e0228 */
[----:B------:R-:W-:Y:S02]  /*23c0*/  IMAD.MOV R40, RZ, RZ, -R37 ;  /* 0x000000ffff287224 */ /* 0x000fe400078e0a25 */
[----:B------:R-:W-:Y:S01]  /*23d0*/  @!P4 IMAD.MOV R32, RZ, RZ, -R32 ;  /* 0x000000ffff20c224 */ /* 0x000fe200078e0a20 */
[C---:B------:R-:W-:Y:S01]  /*23e0*/  ISETP.GT.U32.AND P4, PT, R3.reuse, R36, PT ;  /* 0x000000240300720c */ /* 0x040fe20003f84070 */
[----:B------:R-:W-:Y:S01]  /*23f0*/  IMAD R37, R3, R40, R41 ;  /* 0x0000002803257224 */ /* 0x000fe200078e0229 */
[----:B------:R-:W-:Y:S01]  /*2400*/  IABS R40, R46 ;  /* 0x0000002e00287213 */ /* 0x000fe20000000000 */
[--C-:B------:R-:W-:Y:S01]  /*2410*/  @!P3 IMAD.IADD R33, R33, 0x1, -R3.reuse ;  /* 0x000000012121b824 */ /* 0x100fe200078e0a03 */
[----:B------:R-:W-:Y:S01]  /*2420*/  ISETP.GT.U32.AND P3, PT, R3, R34, PT ;  /* 0x000000220300720c */ /* 0x000fe20003f64070 */
[----:B------:R-:W-:Y:S01]  /*2430*/  @!P6 IMAD.IADD R35, R35, 0x1, -R3 ;  /* 0x000000012323e824 */ /* 0x000fe200078e0a03 */
[----:B------:R-:W-:Y:S01]  /*2440*/  ISETP.GT.U32.AND P6, PT, R3, R37, PT ;  /* 0x000000250300720c */ /* 0x000fe20003fc4070 */
[----:B------:R-:W-:Y:S01]  /*2450*/  IMAD.HI.U32 R38, R6, R39, RZ ;  /* 0x0000002706267227 */ /* 0x000fe200078e00ff */
[----:B------:R-:W-:-:S03]  /*2460*/  IABS R41, R47 ;  /* 0x0000002f00297213 */ /* 0x000fc60000000000 */
[----:B------:R-:W-:Y:S02]  /*2470*/  IMAD.MOV R38, RZ, RZ, -R38 ;  /* 0x000000ffff267224 */ /* 0x000fe400078e0a26 */
[----:B------:R-:W-:Y:S01]  /*2480*/  @!P4 IMAD.IADD R36, R36, 0x1, -R3 ;  /* 0x000000012424c824 */ /* 0x000fe200078e0a03 */
[C---:B------:R-:W-:Y:S01]  /*2490*/  ISETP.GT.U32.AND P4, PT, R3.reuse, R35, PT ;  /* 0x000000230300720c */ /* 0x040fe20003f84070 */
[----:B------:R-:W-:Y:S02]  /*24a0*/  IMAD R38, R3, R38, R39 ;  /* 0x0000002603267224 */ /* 0x000fe400078e0227 */
[----:B------:R-:W-:-:S04]  /*24b0*/  IMAD.HI.U32 R39, R6, R40, RZ ;  /* 0x0000002806277227 */ /* 0x000fc800078e00ff */
[--C-:B------:R-:W-:Y:S01]  /*24c0*/  @!P3 IMAD.IADD R34, R34, 0x1, -R3.reuse ;  /* 0x000000012222b824 */ /* 0x100fe200078e0a03 */
[----:B------:R-:W-:Y:S01]  /*24d0*/  ISETP.GT.U32.AND P3, PT, R3, R36, PT ;  /* 0x000000240300720c */ /* 0x000fe20003f64070 */
[----:B------:R-:W-:Y:S02]  /*24e0*/  @!P6 IMAD.IADD R37, R37, 0x1, -R3 ;  /* 0x000000012525e824 */ /* 0x000fe400078e0a03 */
[----:B------:R-:W-:Y:S02]  /*24f0*/  IMAD.MOV R39, RZ, RZ, -R39 ;  /* 0x000000ffff277224 */ /* 0x000fe400078e0a27 */
[----:B------:R-:W-:Y:S01]  /*2500*/  @!P0 IMAD.MOV R33, RZ, RZ, -R33 ;  /* 0x000000ffff218224 */ /* 0x000fe200078e0a21 */
[C---:B------:R-:W-:Y:S01]  /*2510*/  ISETP.GT.U32.AND P6, PT, R3.reuse, R37, PT ;  /* 0x000000250300720c */ /* 0x040fe20003fc4070 */
[C---:B------:R-:W-:Y:S01]  /*2520*/  IMAD R39, R3.reuse, R39, R40 ;  /* 0x0000002703277224 */ /* 0x040fe200078e0228 */
[----:B------:R-:W-:Y:S01]  /*2530*/  ISETP.GT.U32.AND P0, PT, R3, R34, PT ;  /* 0x000000220300720c */ /* 0x000fe20003f04070 */
[----:B------:R-:W-:-:S04]  /*2540*/  IMAD.HI.U32 R40, R6, R41, RZ ;  /* 0x0000002906287227 */ /* 0x000fc800078e00ff */
[----:B------:R-:W-:Y:S02]  /*2550*/  IMAD.MOV R40, RZ, RZ, -R40 ;  /* 0x000000ffff287224 */ /* 0x000fe400078e0a28 */
[----:B------:R-:W-:Y:S01]  /*2560*/  @!P3 IMAD.IADD R36, R36, 0x1, -R3 ;  /* 0x000000012424b824 */ /* 0x000fe200078e0a03 */
[C---:B------:R-:W-:Y:S01]  /*2570*/  ISETP.GT.U32.AND P3, PT, R3.reuse, R39, PT ;  /* 0x000000270300720c */ /* 0x040fe20003f64070 */
[----:B------:R-:W-:Y:S02]  /*2580*/  IMAD R40, R3, R40, R41 ;  /* 0x0000002803287224 */ /* 0x000fe400078e0229 */
[----:B------:R-:W-:Y:S02]  /*2590*/  @!P6 IMAD.IADD R37, R37, 0x1, -R3 ;  /* 0x000000012525e824 */ /* 0x000fe400078e0a03 */
[----:B------:R-:W-:Y:S01]  /*25a0*/  IMAD.HI.U32 R41, R6, R42, RZ ;  /* 0x0000002a06297227 */ /* 0x000fe200078e00ff */
[----:B------:R-:W-:-:S03]  /*25b0*/  ISETP.GT.U32.AND P6, PT, R3, R40, PT ;  /* 0x000000280300720c */ /* 0x000fc60003fc4070 */
[----:B------:R-:W-:Y:S02]  /*25c0*/  IMAD.MOV R41, RZ, RZ, -R41 ;  /* 0x000000ffff297224 */ /* 0x000fe400078e0a29 */
[--C-:B------:R-:W-:Y:S01]  /*25d0*/  @!P4 IMAD.IADD R35, R35, 0x1, -R3.reuse ;  /* 0x000000012323c824 */ /* 0x100fe200078e0a03 */
[----:B------:R-:W-:Y:S01]  /*25e0*/  ISETP.GT.U32.AND P4, PT, R3, R38, PT ;  /* 0x000000260300720c */ /* 0x000fe20003f84070 */
[----:B------:R-:W-:Y:S01]  /*25f0*/  @!P3 IMAD.IADD R39, R39, 0x1, -R3 ;  /* 0x000000012727b824 */ /* 0x000fe200078e0a03 */
[----:B------:R-:W-:Y:S01]  /*2600*/  ISETP.GE.AND P3, PT, R46, RZ, PT ;  /* 0x000000ff2e00720c */ /* 0x000fe20003f66270 */
[----:B------:R-:W-:Y:S01]  /*2610*/  IMAD R42, R3, R41, R42 ;  /* 0x00000029032a7224 */ /* 0x000fe200078e022a */
[----:B------:R-:W-:Y:S01]  /*2620*/  LOP3.LUT R46, R5, 0x26, RZ, 0xfc, !PT ;  /* 0x00000026052e7812 */ /* 0x000fe200078efcff */
[----:B------:R-:W-:-:S04]  /*2630*/  IMAD.HI.U32 R41, R6, R44, RZ ;  /* 0x0000002c06297227 */ /* 0x000fc800078e00ff */
[----:B------:R-:W-:Y:S01]  /*2640*/  @!P6 IMAD.IADD R40, R40, 0x1, -R3 ;  /* 0x000000012828e824 */ /* 0x000fe200078e0a03 */
[----:B------:R-:W-:Y:S01]  /*2650*/  ISETP.GT.U32.AND P6, PT, R3, R39, PT ;  /* 0x000000270300720c */ /* 0x000fe20003fc4070 */
[----:B------:R-:W-:Y:S02]  /*2660*/  IMAD.MOV R41, RZ, RZ, -R41 ;  /* 0x000000ffff297224 */ /* 0x000fe400078e0a29 */
[--C-:B------:R-:W-:Y:S01]  /*2670*/  @!P0 IMAD.IADD R34, R34, 0x1, -R3.reuse ;  /* 0x0000000122228824 */ /* 0x100fe200078e0a03 */
[----:B------:R-:W-:Y:S01]  /*2680*/  ISETP.GE.AND P0, PT, R43, RZ, PT ;  /* 0x000000ff2b00720c */ /* 0x000fe20003f06270 */
[C---:B------:R-:W-:Y:S02]  /*2690*/  IMAD R41, R3.reuse, R41, R44 ;  /* 0x0000002903297224 */ /* 0x040fe400078e022c */
[----:B------:R-:W-:Y:S01]  /*26a0*/  @!P1 IMAD.MOV R34, RZ, RZ, -R34 ;  /* 0x000000ffff229224 */ /* 0x000fe200078e0a22 */
[----:B------:R-:W-:Y:S01]  /*26b0*/  ISETP.GT.U32.AND P1, PT, R3, R42, PT ;  /* 0x0000002a0300720c */ /* 0x000fe20003f24070 */
[----:B------:R-:W-:Y:S01]  /*26c0*/  @!P4 IMAD.IADD R38, R38, 0x1, -R3 ;  /* 0x000000012626c824 */ /* 0x000fe200078e0a03 */
[----:B------:R-:W-:Y:S01]  /*26d0*/  ISETP.GE.AND P4, PT, R45, RZ, PT ;  /* 0x000000ff2d00720c */ /* 0x000fe20003f86270 */
[----:B------:R-:W-:Y:S01]  /*26e0*/  @!P2 IMAD.MOV R35, RZ, RZ, -R35 ;  /* 0x000000ffff23a224 */ /* 0x000fe200078e0a23 */
[----:B------:R-:W-:Y:S01]  /*26f0*/  IABS R45, R51 ;  /* 0x00000033002d7213 */ /* 0x000fe20000000000 */
[----:B------:R-:W-:Y:S01]  /*2700*/  @!P6 IMAD.IADD R39, R39, 0x1, -R3 ;  /* 0x000000012727e824 */ /* 0x000fe200078e0a03 */
[C---:B------:R-:W-:Y:S01]  /*2710*/  ISETP.GT.U32.AND P6, PT, R3.reuse, R41, PT ;  /* 0x000000290300720c */ /* 0x040fe20003fc4070 */
[----:B------:R-:W-:Y:S01]  /*2720*/  @!P5 IMAD.MOV R36, RZ, RZ, -R36 ;  /* 0x000000ffff24d224 */ /* 0x000fe200078e0a24 */
[C---:B------:R-:W-:Y:S01]  /*2730*/  ISETP.GT.U32.AND P2, PT, R3.reuse, R38, PT ;  /* 0x000000260300720c */ /* 0x040fe20003f44070 */
[----:B------:R-:W-:Y:S01]  /*2740*/  IMAD.HI.U32 R43, R6, R45, RZ ;  /* 0x0000002d062b7227 */ /* 0x000fe200078e00ff */
[----:B------:R-:W-:-:S03]  /*2750*/  ISETP.GT.U32.AND P5, PT, R3, R40, PT ;  /* 0x000000280300720c */ /* 0x000fc60003fa4070 */
[----:B------:R-:W-:Y:S02]  /*2760*/  IMAD.MOV R44, RZ, RZ, -R43 ;  /* 0x000000ffff2c7224 */ /* 0x000fe400078e0a2b */
[----:B------:R-:W-:Y:S02]  /*2770*/  @!P1 IMAD.IADD R42, R42, 0x1, -R3 ;  /* 0x000000012a2a9824 */ /* 0x000fe400078e0a03 */
[----:B------:R-:W-:Y:S01]  /*2780*/  @!P0 IMAD.MOV R37, RZ, RZ, -R37 ;  /* 0x000000ffff258224 */ /* 0x000fe200078e0a25 */
[----:B------:R-:W-:Y:S01]  /*2790*/  ISETP.GE.AND P0, PT, R47, RZ, PT ;  /* 0x000000ff2f00720c */ /* 0x000fe20003f06270 */
[----:B------:R-:W-:Y:S01]  /*27a0*/  @!P6 IMAD.IADD R41, R41, 0x1, -R3 ;  /* 0x000000012929e824 */ /* 0x000fe200078e0a03 */
[C---:B------:R-:W-:Y:S01]  /*27b0*/  ISETP.GT.U32.AND P1, PT, R3.reuse, R42, PT ;  /* 0x0000002a0300720c */ /* 0x040fe20003f24070 */
[----:B------:R-:W-:Y:S01]  /*27c0*/  IMAD R43, R3, R44, R45 ;  /* 0x0000002c032b7224 */ /* 0x000fe200078e022d */
[----:B------:R-:W-:Y:S01]  /*27d0*/  LOP3.LUT R44, R5, 0x2a, RZ, 0xfc, !PT ;  /* 0x0000002a052c7812 */ /* 0x000fe200078efcff */
[--C-:B------:R-:W-:Y:S01]  /*27e0*/  @!P2 IMAD.IADD R38, R38, 0x1, -R3.reuse ;  /* 0x000000012626a824 */ /* 0x100fe200078e0a03 */
[----:B------:R-:W-:Y:S01]  /*27f0*/  ISETP.GT.U32.AND P6, PT, R3, R41, PT ;  /* 0x000000290300720c */ /* 0x000fe20003fc4070 */
[----:B------:R-:W-:Y:S01]  /*2800*/  @!P5 IMAD.IADD R40, R40, 0x1, -R3 ;  /* 0x000000012828d824 */ /* 0x000fe200078e0a03 */
[----:B------:R-:W-:Y:S01]  /*2810*/  LOP3.LUT R45, R5, 0x28, RZ, 0xfc, !PT ;  /* 0x00000028052d7812 */ /* 0x000fe200078efcff */
[----:B------:R-:W-:Y:S01]  /*2820*/  @!P3 IMAD.MOV R39, RZ, RZ, -R39 ;  /* 0x000000ffff27b224 */ /* 0x000fe200078e0a27 */
[----:B------:R-:W-:Y:S01]  /*2830*/  IABS R47, R44 ;  /* 0x0000002c002f7213 */ /* 0x000fe20000000000 */
[----:B------:R-:W-:Y:S01]  /*2840*/  @!P4 IMAD.MOV R38, RZ, RZ, -R38 ;  /* 0x000000ffff26c224 */ /* 0x000fe200078e0a26 */
[----:B------:R-:W-:Y:S01]  /*2850*/  ISETP.GE.AND P2, PT, R48, RZ, PT ;  /* 0x000000ff3000720c */ /* 0x000fe20003f46270 */
[----:B------:R-:W-:Y:S01]  /*2860*/  @!P0 IMAD.MOV R40, RZ, RZ, -R40 ;  /* 0x000000ffff288224 */ /* 0x000fe200078e0a28 */
[----:B------:R-:W-:Y:S01]  /*2870*/  ISETP.GE.AND P3, PT, R44, RZ, PT ;  /* 0x000000ff2c00720c */ /* 0x000fe20003f66270 */
[----:B------:R-:W-:Y:S01]  /*2880*/  IMAD.HI.U32 R44, R6, R47, RZ ;  /* 0x0000002f062c7227 */ /* 0x000fe200078e00ff */
[----:B------:R-:W-:-:S02]  /*2890*/  IABS R48, R45 ;  /* 0x0000002d00307213 */ /* 0x000fc40000000000 */
[----:B------:R-:W-:Y:S01]  /*28a0*/  ISETP.GE.AND P5, PT, R50, RZ, PT ;  /* 0x000000ff3200720c */ /* 0x000fe20003fa6270 */
[--C-:B------:R-:W-:Y:S01]  /*28b0*/  @!P6 IMAD.IADD R41, R41, 0x1, -R3.reuse ;  /* 0x000000012929e824 */ /* 0x100fe200078e0a03 */
[----:B------:R-:W-:Y:S01]  /*28c0*/  ISETP.GT.U32.AND P6, PT, R3, R43, PT ;  /* 0x0000002b0300720c */ /* 0x000fe20003fc4070 */
[----:B------:R-:W-:Y:S01]  /*28d0*/  IMAD.MOV R44, RZ, RZ, -R44 ;  /* 0x000000ffff2c7224 */ /* 0x000fe200078e0a2c */
[----:B------:R-:W-:Y:S01]  /*28e0*/  IABS R50, R46 ;  /* 0x0000002e00327213 */ /* 0x000fe20000000000 */
[----:B------:R-:W-:Y:S01]  /*28f0*/  @!P1 IMAD.IADD R42, R42, 0x1, -R3 ;  /* 0x000000012a2a9824 */ /* 0x000fe200078e0a03 */
[----:B------:R-:W-:Y:S01]  /*2900*/  ISETP.GE.AND P0, PT, R45, RZ, PT ;  /* 0x000000ff2d00720c */ /* 0x000fe20003f06270 */
[----:B------:R-:W-:Y:S01]  /*2910*/  IMAD.HI.U32 R45, R6, R48, RZ ;  /* 0x00000030062d7227 */ /* 0x000fe200078e00ff */
[----:B------:R-:W-:Y:S02]  /*2920*/  ISETP.GE.AND P1, PT, R46, RZ, PT ;  /* 0x000000ff2e00720c */ /* 0x000fe40003f26270 */
[----:B------:R-:W-:Y:S01]  /*2930*/  ISETP.GE.AND P4, PT, R51, RZ, PT ;  /* 0x000000ff3300720c */ /* 0x000fe20003f86270 */
[----:B------:R-:W-:-:S04]  /*2940*/  IMAD.HI.U32 R46, R6, R50, RZ ;  /* 0x00000032062e7227 */ /* 0x000fc800078e00ff */
[----:B------:R-:W-:Y:S02]  /*2950*/  IMAD.MOV R45, RZ, RZ, -R45 ;  /* 0x000000ffff2d7224 */ /* 0x000fe400078e0a2d */
[----:B------:R-:W-:Y:S02]  /*2960*/  IMAD R44, R3, R44, R47 ;  /* 0x0000002c032c7224 */ /* 0x000fe400078e022f */
[----:B------:R-:W-:Y:S02]  /*2970*/  @!P6 IMAD.IADD R43, R43, 0x1, -R3 ;  /* 0x000000012b2be824 */ /* 0x000fe400078e0a03 */
[----:B------:R-:W-:Y:S02]  /*2980*/  IMAD.MOV R51, RZ, RZ, -R46 ;  /* 0x000000ffff337224 */ /* 0x000fe400078e0a2e */
[C---:B------:R-:W-:Y:S01]  /*2990*/  IMAD R46, R3.reuse, R45, R48 ;  /* 0x0000002d032e7224 */ /* 0x040fe200078e0230 */
[C---:B------:R-:W-:Y:S01]  /*29a0*/  ISETP.GT.U32.AND P6, PT, R3.reuse, R43, PT ;  /* 0x0000002b0300720c */ /* 0x040fe20003fc4070 */
[----:B------:R-:W-:Y:S01]  /*29b0*/  @!P2 IMAD.MOV R42, RZ, RZ, -R42 ;  /* 0x000000ffff2aa224 */ /* 0x000fe200078e0a2a */
[C---:B------:R-:W-:Y:S01]  /*29c0*/  ISETP.GT.U32.AND P2, PT, R3.reuse, R44, PT ;  /* 0x0000002c0300720c */ /* 0x040fe20003f44070 */
[----:B------:R-:W-:Y:S01]  /*29d0*/  @!P5 IMAD.MOV R41, RZ, RZ, -R41 ;  /* 0x000000ffff29d224 */ /* 0x000fe200078e0a29 */
[----:B------:R-:W-:Y:S01]  /*29e0*/  ISETP.GT.U32.AND P5, PT, R3, R46, PT ;  /* 0x0000002e0300720c */ /* 0x000fe20003fa4070 */
[----:B------:R-:W-:-:S04]  /*29f0*/  IMAD.HI.U32 R45, R6, R52, RZ ;  /* 0x00000034062d7227 */ /* 0x000fc800078e00ff */
[----:B------:R-:W-:-:S04]  /*2a00*/  IMAD.HI.U32 R47, R6, R53, RZ ;  /* 0x00000035062f7227 */ /* 0x000fc800078e00ff */
[----:B------:R-:W-:Y:S02]  /*2a10*/  IMAD.MOV R45, RZ, RZ, -R45 ;  /* 0x000000ffff2d7224 */ /* 0x000fe400078e0a2d */
[C---:B------:R-:W-:Y:S02]  /*2a20*/  IMAD R48, R3.reuse, R51, R50 ;  /* 0x0000003303307224 */ /* 0x040fe400078e0232 */
[----:B------:R-:W-:Y:S01]  /*2a30*/  IMAD.MOV R54, RZ, RZ, -R47 ;  /* 0x000000ffff367224 */ /* 0x000fe200078e0a2f */
[----:B------:R-:W-:Y:S01]  /*2a40*/  IABS R47, R58 ;  /* 0x0000003a002f7213 */ /* 0x000fe20000000000 */
[----:B------:R-:W-:Y:S02]  /*2a50*/  IMAD R50, R3, R45, R52 ;  /* 0x0000002d03327224 */ /* 0x000fe400078e0234 */
[--C-:B------:R-:W-:Y:S01]  /*2a60*/  @!P6 IMAD.IADD R43, R43, 0x1, -R3.reuse ;  /* 0x000000012b2be824 */ /* 0x100fe200078e0a03 */
[----:B------:R-:W-:Y:S01]  /*2a70*/  ISETP.GT.U32.AND P6, PT, R3, R48, PT ;  /* 0x000000300300720c */ /* 0x000fe20003fc4070 */
[----:B------:R-:W-:-:S02]  /*2a80*/  @!P2 IMAD.IADD R44, R44, 0x1, -R3 ;  /* 0x000000012c2ca824 */ /* 0x000fc400078e0a03 */
[----:B------:R-:W-:Y:S02]  /*2a90*/  @!P5 IMAD.IADD R46, R46, 0x1, -R3 ;  /* 0x000000012e2ed824 */ /* 0x000fe400078e0a03 */
[----:B------:R-:W-:Y:S01]  /*2aa0*/  @!P4 IMAD.MOV R43, RZ, RZ, -R43 ;  /* 0x000000ffff2bc224 */ /* 0x000fe200078e0a2b */
[C---:B------:R-:W-:Y:S01]  /*2ab0*/  ISETP.GT.U32.AND P2, PT, R3.reuse, R44, PT ;  /* 0x0000002c0300720c */ /* 0x040fe20003f44070 */
[C---:B------:R-:W-:Y:S01]  /*2ac0*/  IMAD R52, R3.reuse, R54, R53 ;  /* 0x0000003603347224 */ /* 0x040fe200078e0235 */
[C---:B------:R-:W-:Y:S01]  /*2ad0*/  ISETP.GT.U32.AND P4, PT, R3.reuse, R50, PT ;  /* 0x000000320300720c */ /* 0x040fe20003f84070 */
[----:B------:R-:W-:Y:S01]  /*2ae0*/  IMAD.MOV.U32 R54, RZ, RZ, R47 ;  /* 0x000000ffff367224 */ /* 0x000fe200078e002f */
[----:B------:R-:W-:Y:S01]  /*2af0*/  ISETP.GT.U32.AND P5, PT, R3, R46, PT ;  /* 0x0000002e0300720c */ /* 0x000fe20003fa4070 */
[----:B------:R-:W-:Y:S01]  /*2b00*/  IMAD.HI.U32 R47, R6, R56, RZ ;  /* 0x00000038062f7227 */ /* 0x000fe200078e00ff */
[----:B------:R-:W-:-:S03]  /*2b10*/  IABS R53, R59 ;  /* 0x0000003b00357213 */ /* 0x000fc60000000000 */
[----:B------:R-:W-:-:S04]  /*2b20*/  IMAD.HI.U32 R45, R6, R54, RZ ;  /* 0x00000036062d7227 */ /* 0x000fc800078e00ff */
[----:B------:R-:W-:Y:S02]  /*2b30*/  IMAD.MOV R45, RZ, RZ, -R45 ;  /* 0x000000ffff2d7224 */ /* 0x000fe400078e0a2d */
[--C-:B------:R-:W-:Y:S01]  /*2b40*/  @!P2 IMAD.IADD R44, R44, 0x1, -R3.reuse ;  /* 0x000000012c2ca824 */ /* 0x100fe200078e0a03 */
[C---:B------:R-:W-:Y:S01]  /*2b50*/  ISETP.GT.U32.AND P2, PT, R3.reuse, R52, PT ;  /* 0x000000340300720c */ /* 0x040fe20003f44070 */
[C---:B------:R-:W-:Y:S02]  /*2b60*/  IMAD R54, R3.reuse, R45, R54 ;  /* 0x0000002d03367224 */ /* 0x040fe400078e0236 */
[--C-:B------:R-:W-:Y:S02]  /*2b70*/  @!P4 IMAD.IADD R50, R50, 0x1, -R3.reuse ;  /* 0x000000013232c824 */ /* 0x100fe400078e0a03 */
[--C-:B------:R-:W-:Y:S02]  /*2b80*/  @!P6 IMAD.IADD R48, R48, 0x1, -R3.reuse ;  /* 0x000000013030e824 */ /* 0x100fe400078e0a03 */
[----:B------:R-:W-:Y:S01]  /*2b90*/  @!P5 IMAD.IADD R46, R46, 0x1, -R3 ;  /* 0x000000012e2ed824 */ /* 0x000fe200078e0a03 */
[C---:B------:R-:W-:Y:S01]  /*2ba0*/  ISETP.GT.U32.AND P5, PT, R3.reuse, R54, PT ;  /* 0x000000360300720c */ /* 0x040fe20003fa4070 */
[----:B------:R-:W-:Y:S01]  /*2bb0*/  IMAD.MOV.U32 R51, RZ, RZ, R44 ;  /* 0x000000ffff337224 */ /* 0x000fe200078e002c */
[C---:B------:R-:W-:Y:S01]  /*2bc0*/  ISETP.GT.U32.AND P4, PT, R3.reuse, R50, PT ;  /* 0x000000320300720c */ /* 0x040fe20003f84070 */
[----:B------:R-:W-:Y:S01]  /*2bd0*/  IMAD.HI.U32 R45, R6, R53, RZ ;  /* 0x00000035062d7227 */ /* 0x000fe200078e00ff */
[----:B------:R-:W-:-:S03]  /*2be0*/  ISETP.GT.U32.AND P6, PT, R3, R48, PT ;  /* 0x000000300300720c */ /* 0x000fc60003fc4070 */
[----:B------:R-:W-:Y:S01]  /*2bf0*/  @!P3 IMAD.MOV R51, RZ, RZ, -R51 ;  /* 0x000000ffff33b224 */ /* 0x000fe200078e0a33 */
[----:B------:R-:W-:Y:S01]  /*2c00*/  ISETP.GE.AND P3, PT, R55, RZ, PT ;  /* 0x000000ff3700720c */ /* 0x000fe20003f66270 */
[----:B------:R-:W-:Y:S01]  /*2c10*/  IMAD.MOV R44, RZ, RZ, -R45 ;  /* 0x000000ffff2c7224 */ /* 0x000fe200078e0a2d */
[C---:B------:R-:W-:Y:S01]  /*2c20*/  LOP3.LUT R45, R5.reuse, 0x18, RZ, 0xfc, !PT ;  /* 0x00000018052d7812 */ /* 0x040fe200078efcff */
[----:B------:R-:W-:Y:S01]  /*2c30*/  @!P2 IMAD.IADD R52, R52, 0x1, -R3 ;  /* 0x000000013434a824 */ /* 0x000fe200078e0a03 */
[----:B------:R-:W-:Y:S01]  /*2c40*/  ISETP.GE.AND P2, PT, R58, RZ, PT ;  /* 0x000000ff3a00720c */ /* 0x000fe20003f46270 */
[----:B------:R-:W-:Y:S01]  /*2c50*/  IMAD.MOV R47, RZ, RZ, -R47 ;  /* 0x000000ffff2f7224 */ /* 0x000fe200078e0a2f */
[----:B------:R-:W-:Y:S01]  /*2c60*/  LOP3.LUT R58, R5, 0x16, RZ, 0xfc, !PT ;  /* 0x00000016053a7812 */ /* 0x000fe200078efcff */
[C---:B------:R-:W-:Y:S02]  /*2c70*/  IMAD R44, R3.reuse, R44, R53 ;  /* 0x0000002c032c7224 */ /* 0x040fe400078e0235 */
[--C-:B------:R-:W-:Y:S01]  /*2c80*/  @!P5 IMAD.IADD R54, R54, 0x1, -R3.reuse ;  /* 0x000000013636d824 */ /* 0x100fe200078e0a03 */
[C---:B------:R-:W-:Y:S01]  /*2c90*/  ISETP.GT.U32.AND P5, PT, R3.reuse, R52, PT ;  /* 0x000000340300720c */ /* 0x040fe20003fa4070 */
[--C-:B------:R-:W-:Y:S01]  /*2ca0*/  @!P4 IMAD.IADD R50, R50, 0x1, -R3.reuse ;  /* 0x000000013232c824 */ /* 0x100fe200078e0a03 */
[----:B------:R-:W-:Y:S01]  /*2cb0*/  ISETP.GT.U32.AND P4, PT, R3, R44, PT ;  /* 0x0000002c0300720c */ /* 0x000fe20003f84070 */
[----:B------:R-:W-:Y:S01]  /*2cc0*/  @!P6 IMAD.IADD R48, R48, 0x1, -R3 ;  /* 0x000000013030e824 */ /* 0x000fe200078e0a03 */
[----:B------:R-:W-:Y:S01]  /*2cd0*/  ISETP.GE.AND P6, PT, R57, RZ, PT ;  /* 0x000000ff3900720c */ /* 0x000fe20003fc6270 */
[----:B------:R-:W-:Y:S01]  /*2ce0*/  IMAD R56, R3, R47, R56 ;  /* 0x0000002f03387224 */ /* 0x000fe200078e0238 */
[----:B------:R-:W-:Y:S01]  /*2cf0*/  IABS R47, R45 ;  /* 0x0000002d002f7213 */ /* 0x000fe20000000000 */
[----:B------:R-:W-:-:S02]  /*2d00*/  IMAD.MOV.U32 R53, RZ, RZ, R46 ;  /* 0x000000ffff357224 */ /* 0x000fc400078e002e */
[----:B------:R-:W-:Y:S01]  /*2d10*/  IMAD.MOV.U32 R57, RZ, RZ, R50 ;  /* 0x000000ffff397224 */ /* 0x000fe200078e0032 */
[----:B------:R-:W-:Y:S01]  /*2d20*/  IABS R50, R58 ;  /* 0x0000003a00327213 */ /* 0x000fe20000000000 */
[----:B------:R-:W-:Y:S01]  /*2d30*/  @!P0 IMAD.MOV R53, RZ, RZ, -R53 ;  /* 0x000000ffff358224 */ /* 0x000fe200078e0a35 */
[C---:B------:R-:W-:Y:S01]  /*2d40*/  ISETP.GT.U32.AND P0, PT, R3.reuse, R54, PT ;  /* 0x000000360300720c */ /* 0x040fe20003f04070 */
[----:B------:R-:W-:Y:S01]  /*2d50*/  @!P3 IMAD.MOV R57, RZ, RZ, -R57 ;  /* 0x000000ffff39b224 */ /* 0x000fe200078e0a39 */
[----:B------:R-:W-:Y:S01]  /*2d60*/  ISETP.GT.U32.AND P3, PT, R3, R56, PT ;  /* 0x000000380300720c */ /* 0x000fe20003f64070 */
[----:B------:R-:W-:Y:S02]  /*2d70*/  IMAD.MOV.U32 R55, RZ, RZ, R48 ;  /* 0x000000ffff377224 */ /* 0x000fe400078e0030 */
[----:B------:R-:W-:Y:S01]  /*2d80*/  @!P5 IMAD.IADD R52, R52, 0x1, -R3 ;  /* 0x000000013434d824 */ /* 0x000fe200078e0a03 */
[----:B------:R-:W-:Y:S01]  /*2d90*/  ISETP.GE.AND P5, PT, R60, RZ, PT ;  /* 0x000000ff3c00720c */ /* 0x000fe20003fa6270 */
[----:B------:R-:W-:Y:S01]  /*2da0*/  @!P1 IMAD.MOV R55, RZ, RZ, -R55 ;  /* 0x000000ffff379224 */ /* 0x000fe200078e0a37 */
[----:B------:R-:W-:Y:S01]  /*2db0*/  ISETP.GE.AND P1, PT, R59, RZ, PT ;  /* 0x000000ff3b00720c */ /* 0x000fe20003f26270 */
[--C-:B------:R-:W-:Y:S01]  /*2dc0*/  @!P4 IMAD.IADD R44, R44, 0x1, -R3.reuse ;  /* 0x000000012c2cc824 */ /* 0x100fe200078e0a03 */
[----:B------:R-:W-:Y:S01]  /*2dd0*/  ISETP.GE.AND P4, PT, R58, RZ, PT ;  /* 0x000000ff3a00720c */ /* 0x000fe20003f86270 */
[----:B------:R-:W-:Y:S01]  /*2de0*/  IMAD.MOV.U32 R59, RZ, RZ, R52 ;  /* 0x000000ffff3b7224 */ /* 0x000fe200078e0034 */
[----:B------:R-:W-:Y:S01]  /*2df0*/  LOP3.LUT R52, R5, 0xc, RZ, 0xfc, !PT ;  /* 0x0000000c05347812 */ /* 0x000fe200078efcff */
[--C-:B------:R-:W-:Y:S01]  /*2e00*/  @!P0 IMAD.IADD R54, R54, 0x1, -R3.reuse ;  /* 0x0000000136368824 */ /* 0x100fe200078e0a03 */
[----:B------:R-:W-:Y:S01]  /*2e10*/  ISETP.GE.AND P0, PT, R45, RZ, PT ;  /* 0x000000ff2d00720c */ /* 0x000fe20003f06270 */
[----:B------:R-:W-:Y:S01]  /*2e20*/  @!P3 IMAD.IADD R56, R56, 0x1, -R3 ;  /* 0x000000013838b824 */ /* 0x000fe200078e0a03 */
[----:B------:R-:W-:Y:S01]  /*2e30*/  IABS R68, R52 ;  /* 0x0000003400447213 */ /* 0x000fe20000000000 */
[----:B------:R-:W-:Y:S01]  /*2e40*/  @!P6 IMAD.MOV R59, RZ, RZ, -R59 ;  /* 0x000000ffff3be224 */ /* 0x000fe200078e0a3b */
[C---:B------:R-:W-:Y:S01]  /*2e50*/  ISETP.GT.U32.AND P6, PT, R3.reuse, R44, PT ;  /* 0x0000002c0300720c */ /* 0x040fe20003fc4070 */
[----:B------:R-:W-:Y:S01]  /*2e60*/  IMAD.HI.U32 R45, R6, R47, RZ ;  /* 0x0000002f062d7227 */ /* 0x000fe200078e00ff */
[----:B------:R-:W-:-:S03]  /*2e70*/  ISETP.GT.U32.AND P3, PT, R3, R56, PT ;  /* 0x000000380300720c */ /* 0x000fc60003f64070 */
[----:B------:R-:W-:-:S04]  /*2e80*/  IMAD.HI.U32 R46, R6, R50, RZ ;  /* 0x00000032062e7227 */ /* 0x000fc800078e00ff */
[----:B------:R-:W-:Y:S02]  /*2e90*/  IMAD.MOV R48, RZ, RZ, -R45 ;  /* 0x000000ffff307224 */ /* 0x000fe400078e0a2d */
[----:B------:R-:W-:Y:S02]  /*2ea0*/  IMAD.MOV R45, RZ, RZ, -R46 ;  /* 0x000000ffff2d7224 */ /* 0x000fe400078e0a2e */
[----:B------:R-:W-:Y:S01]  /*2eb0*/  IMAD R46, R3, R48, R47 ;  /* 0x00000030032e7224 */ /* 0x000fe200078e022f */
[----:B------:R-:W-:Y:S01]  /*2ec0*/  LOP3.LUT R47, R5, 0x12, RZ, 0xfc, !PT ;  /* 0x00000012052f7812 */ /* 0x000fe200078efcff */
[--C-:B------:R-:W-:Y:S02]  /*2ed0*/  @!P6 IMAD.IADD R44, R44, 0x1, -R3.reuse ;  /* 0x000000012c2ce824 */ /* 0x100fe400078e0a03 */
[----:B------:R-:W-:Y:S01]  /*2ee0*/  @!P3 IMAD.IADD R56, R56, 0x1, -R3 ;  /* 0x000000013838b824 */ /* 0x000fe200078e0a03 */
[C---:B------:R-:W-:Y:S01]  /*2ef0*/  ISETP.GT.U32.AND P6, PT, R3.reuse, R46, PT ;  /* 0x0000002e0300720c */ /* 0x040fe20003fc4070 */
[----:B------:R-:W-:Y:S01]  /*2f00*/  IMAD R48, R3, R45, R50 ;  /* 0x0000002d03307224 */ /* 0x000fe200078e0232 */
[C---:B------:R-:W-:Y:S01]  /*2f10*/  LOP3.LUT R45, R5.reuse, 0x14, RZ, 0xfc, !PT ;  /* 0x00000014052d7812 */ /* 0x040fe200078efcff */
[----:B------:R-:W-:Y:S01]  /*2f20*/  IMAD.MOV.U32 R63, RZ, RZ, R56 ;  /* 0x000000ffff3f7224 */ /* 0x000fe200078e0038 */
[----:B------:R-:W-:Y:S01]  /*2f30*/  LOP3.LUT R50, R5, 0x10, RZ, 0xfc, !PT ;  /* 0x0000001005327812 */ /* 0x000fe200078efcff */
[----:B------:R-:W-:Y:S01]  /*2f40*/  IMAD.MOV.U32 R61, RZ, RZ, R44 ;  /* 0x000000ffff3d7224 */ /* 0x000fe200078e002c */
[----:B------:R-:W-:Y:S01]  /*2f50*/  IABS R58, R45 ;  /* 0x0000002d003a7213 */ /* 0x000fe20000000000 */
[----:B------:R-:W-:Y:S01]  /*2f60*/  @!P5 IMAD.MOV R63, RZ, RZ, -R63 ;  /* 0x000000ffff3fd224 */ /* 0x000fe200078e0a3f */
[----:B------:R-:W-:Y:S01]  /*2f70*/  ISETP.GT.U32.AND P5, PT, R3, R48, PT ;  /* 0x000000300300720c */ /* 0x000fe20003fa4070 */
[----:B------:R-:W-:Y:S01]  /*2f80*/  @!P2 IMAD.MOV R54, RZ, RZ, -R54 ;  /* 0x000000ffff36a224 */ /* 0x000fe200078e0a36 */
[----:B------:R-:W-:Y:S01]  /*2f90*/  IABS R60, R47 ;  /* 0x0000002f003c7213 */ /* 0x000fe20000000000 */
[----:B------:R-:W-:Y:S01]  /*2fa0*/  IMAD.HI.U32 R44, R6, R58, RZ ;  /* 0x0000003a062c7227 */ /* 0x000fe200078e00ff */
[----:B------:R-:W-:-:S02]  /*2fb0*/  ISETP.GE.AND P2, PT, R45, RZ, PT ;  /* 0x000000ff2d00720c */ /* 0x000fc40003f46270 */
[----:B------:R-:W-:Y:S01]  /*2fc0*/  IABS R62, R50 ;  /* 0x00000032003e7213 */ /* 0x000fe20000000000 */
[----:B------:R-:W-:Y:S01]  /*2fd0*/  @!P6 IMAD.IADD R46, R46, 0x1, -R3 ;  /* 0x000000012e2ee824 */ /* 0x000fe200078e0a03 */
[----:B------:R-:W-:Y:S01]  /*2fe0*/  ISETP.GE.AND P3, PT, R47, RZ, PT ;  /* 0x000000ff2f00720c */ /* 0x000fe20003f66270 */
[----:B------:R-:W-:Y:S01]  /*2ff0*/  IMAD.MOV R44, RZ, RZ, -R44 ;  /* 0x000000ffff2c7224 */ /* 0x000fe200078e0a2c */
[----:B------:R-:W-:Y:S01]  /*3000*/  IABS R56, R83 ;  /* 0x0000005300387213 */ /* 0x000fe20000000000 */
[----:B------:R-:W-:Y:S01]  /*3010*/  IMAD.HI.U32 R45, R6, R60, RZ ;  /* 0x0000003c062d7227 */ /* 0x000fe200078e00ff */
[----:B------:R-:W-:-:S03]  /*3020*/  ISETP.GT.U32.AND P6, PT, R3, R46, PT ;  /* 0x0000002e0300720c */ /* 0x000fc60003fc4070 */
[----:B------:R-:W-:Y:S02]  /*3030*/  @!P5 IMAD.IADD R48, R48, 0x1, -R3 ;  /* 0x000000013030d824 */ /* 0x000fe400078e0a03 */
[C---:B------:R-:W-:Y:S02]  /*3040*/  IMAD R58, R3.reuse, R44, R58 ;  /* 0x0000002c033a7224 */ /* 0x040fe400078e023a */
[----:B------:R-:W-:Y:S01]  /*3050*/  IMAD.MOV R45, RZ, RZ, -R45 ;  /* 0x000000ffff2d7224 */ /* 0x000fe200078e0a2d */
[----:B------:R-:W-:Y:S01]  /*3060*/  ISETP.GT.U32.AND P5, PT, R3, R48, PT ;  /* 0x000000300300720c */ /* 0x000fe20003fa4070 */
[----:B------:R-:W-:-:S04]  /*3070*/  IMAD.HI.U32 R44, R6, R62, RZ ;  /* 0x0000003e062c7227 */ /* 0x000fc800078e00ff */
[----:B------:R-:W-:Y:S01]  /*3080*/  @!P6 IMAD.IADD R46, R46, 0x1, -R3 ;  /* 0x000000012e2ee824 */ /* 0x000fe200078e0a03 */
[C---:B------:R-:W-:Y:S01]  /*3090*/  ISETP.GT.U32.AND P6, PT, R3.reuse, R58, PT ;  /* 0x0000003a0300720c */ /* 0x040fe20003fc4070 */
[C---:B------:R-:W-:Y:S02]  /*30a0*/  IMAD R60, R3.reuse, R45, R60 ;  /* 0x0000002d033c7224 */ /* 0x040fe400078e023c */
[----:B------:R-:W-:Y:S02]  /*30b0*/  IMAD.MOV R47, RZ, RZ, -R44 ;  /* 0x000000ffff2f7224 */ /* 0x000fe400078e0a2c */
[----:B------:R-:W-:Y:S02]  /*30c0*/  IMAD.MOV.U32 R65, RZ, RZ, R46 ;  /* 0x000000ffff417224 */ /* 0x000fe400078e002e */
[C---:B------:R-:W-:Y:S02]  /*30d0*/  IMAD R62, R3.reuse, R47, R62 ;  /* 0x0000002f033e7224 */ /* 0x040fe400078e023e */
[----:B------:R-:W-:Y:S01]  /*30e0*/  @!P0 IMAD.MOV R65, RZ, RZ, -R65 ;  /* 0x000000ffff418224 */ /* 0x000fe200078e0a41 */
[C---:B------:R-:W-:Y:S01]  /*30f0*/  ISETP.GT.U32.AND P0, PT, R3.reuse, R60, PT ;  /* 0x0000003c0300720c */ /* 0x040fe20003f04070 */
[----:B------:R-:W-:Y:S01]  /*3100*/  @!P5 IMAD.IADD R48, R48, 0x1, -R3 ;  /* 0x000000013030d824 */ /* 0x000fe200078e0a03 */
[----:B------:R-:W-:Y:S01]  /*3110*/  ISETP.GT.U32.AND P5, PT, R3, R62, PT ;  /* 0x0000003e0300720c */ /* 0x000fe20003fa4070 */
[----:B------:R-:W-:-:S04]  /*3120*/  IMAD.HI.U32 R44, R6, R70, RZ ;  /* 0x00000046062c7227 */ /* 0x000fc800078e00ff */
[----:B------:R-:W-:Y:S02]  /*3130*/  IMAD.MOV R44, RZ, RZ, -R44 ;  /* 0x000000ffff2c7224 */ /* 0x000fe400078e0a2c */
[--C-:B------:R-:W-:Y:S02]  /*3140*/  @!P6 IMAD.IADD R58, R58, 0x1, -R3.reuse ;  /* 0x000000013a3ae824 */ /* 0x100fe400078e0a03 */
[C---:B------:R-:W-:Y:S02]  /*3150*/  IMAD R70, R3.reuse, R44, R70 ;  /* 0x0000002c03467224 */ /* 0x040fe400078e0246 */
[--C-:B------:R-:W-:Y:S01]  /*3160*/  @!P0 IMAD.IADD R60, R60, 0x1, -R3.reuse ;  /* 0x000000013c3c8824 */ /* 0x100fe200078e0a03 */
[C---:B------:R-:W-:Y:S01]  /*3170*/  ISETP.GT.U32.AND P6, PT, R3.reuse, R58, PT ;  /* 0x0000003a0300720c */ /* 0x040fe20003fc4070 */
[----:B------:R-:W-:Y:S02]  /*3180*/  @!P5 IMAD.IADD R62, R62, 0x1, -R3 ;  /* 0x000000013e3ed824 */ /* 0x000fe400078e0a03 */
[----:B------:R-:W-:Y:S01]  /*3190*/  IMAD.HI.U32 R44, R6, R72, RZ ;  /* 0x00000048062c7227 */ /* 0x000fe200078e00ff */
[----:B------:R-:W-:-:S02]  /*31a0*/  ISETP.GT.U32.AND P0, PT, R3, R60, PT ;  /* 0x0000003c0300720c */ /* 0x000fc40003f04070 */
[----:B------:R-:W-:Y:S01]  /*31b0*/  ISETP.GT.U32.AND P5, PT, R3, R62, PT ;  /* 0x0000003e0300720c */ /* 0x000fe20003fa4070 */
[----:B------:R-:W-:Y:S02]  /*31c0*/  IMAD.MOV R44, RZ, RZ, -R44 ;  /* 0x000000ffff2c7224 */ /* 0x000fe400078e0a2c */
[----:B------:R-:W-:-:S04]  /*31d0*/  IMAD.HI.U32 R45, R6, R68, RZ ;  /* 0x00000044062d7227 */ /* 0x000fc800078e00ff */
[C---:B------:R-:W-:Y:S02]  /*31e0*/  IMAD R72, R3.reuse, R44, R72 ;  /* 0x0000002c03487224 */ /* 0x040fe400078e0248 */
[----:B------:R-:W-:Y:S02]  /*31f0*/  IMAD.MOV R45, RZ, RZ, -R45 ;  /* 0x000000ffff2d7224 */ /* 0x000fe400078e0a2d */
[--C-:B------:R-:W-:Y:S01]  /*3200*/  @!P0 IMAD.IADD R60, R60, 0x1, -R3.reuse ;  /* 0x000000013c3c8824 */ /* 0x100fe200078e0a03 */
[C---:B------:R-:W-:Y:S01]  /*3210*/  ISETP.GT.U32.AND P0, PT, R3.reuse, R70, PT ;  /* 0x000000460300720c */ /* 0x040fe20003f04070 */
[----:B------:R-:W-:Y:S01]  /*3220*/  @!P5 IMAD.IADD R62, R62, 0x1, -R3 ;  /* 0x000000013e3ed824 */ /* 0x000fe200078e0a03 */
[C---:B------:R-:W-:Y:S01]  /*3230*/  ISETP.GT.U32.AND P5, PT, R3.reuse, R72, PT ;  /* 0x000000480300720c */ /* 0x040fe20003fa4070 */
[----:B------:R-:W-:Y:S02]  /*3240*/  IMAD R68, R3, R45, R68 ;  /* 0x0000002d03447224 */ /* 0x000fe400078e0244 */
[----:B------:R-:W-:-:S04]  /*3250*/  IMAD.HI.U32 R45, R6, R76, RZ ;  /* 0x0000004c062d7227 */ /* 0x000fc800078e00ff */
[----:B------:R-:W-:-:S04]  /*3260*/  IMAD.HI.U32 R46, R6, R78, RZ ;  /* 0x0000004e062e7227 */ /* 0x000fc800078e00ff */
[--C-:B------:R-:W-:Y:S02]  /*3270*/  @!P0 IMAD.IADD R70, R70, 0x1, -R3.reuse ;  /* 0x0000000146468824 */ /* 0x100fe400078e0a03 */
[----:B------:R-:W-:Y:S02]  /*3280*/  @!P5 IMAD.IADD R72, R72, 0x1, -R3 ;  /* 0x000000014848d824 */ /* 0x000fe400078e0a03 */
[----:B------:R-:W-:Y:S01]  /*3290*/  IMAD.MOV R45, RZ, RZ, -R45 ;  /* 0x000000ffff2d7224 */ /* 0x000fe200078e0a2d */
[----:B------:R-:W-:Y:S01]  /*32a0*/  ISETP.GT.U32.AND P5, PT, R3, R70, PT ;  /* 0x000000460300720c */ /* 0x000fe20003fa4070 */
[----:B------:R-:W-:Y:S02]  /*32b0*/  IMAD.MOV R46, RZ, RZ, -R46 ;  /* 0x000000ffff2e7224 */ /* 0x000fe400078e0a2e */
[----:B------:R-:W-:-:S04]  /*32c0*/  IMAD.HI.U32 R44, R6, R74, RZ ;  /* 0x0000004a062c7227 */ /* 0x000fc800078e00ff */
[--C-:B------:R-:W-:Y:S01]  /*32d0*/  @!P6 IMAD.IADD R58, R58, 0x1, -R3.reuse ;  /* 0x000000013a3ae824 */ /* 0x100fe200078e0a03 */
[C---:B------:R-:W-:Y:S01]  /*32e0*/  ISETP.GT.U32.AND P6, PT, R3.reuse, R68, PT ;  /* 0x000000440300720c */ /* 0x040fe20003fc4070 */
[C---:B------:R-:W-:Y:S02]  /*32f0*/  IMAD R76, R3.reuse, R45, R76 ;  /* 0x0000002d034c7224 */ /* 0x040fe400078e024c */
[C---:B------:R-:W-:Y:S01]  /*3300*/  IMAD R78, R3.reuse, R46, R78 ;  /* 0x0000002e034e7224 */ /* 0x040fe200078e024e */
[----:B------:R-:W-:Y:S01]  /*3310*/  IABS R46, R77 ;  /* 0x0000004d002e7213 */ /* 0x000fe20000000000 */
[----:B------:R-:W-:Y:S02]  /*3320*/  IMAD.MOV R44, RZ, RZ, -R44 ;  /* 0x000000ffff2c7224 */ /* 0x000fe400078e0a2c */
[----:B------:R-:W-:Y:S01]  /*3330*/  @!P5 IMAD.IADD R70, R70, 0x1, -R3 ;  /* 0x000000014646d824 */ /* 0x000fe200078e0a03 */
[C---:B------:R-:W-:Y:S01]  /*3340*/  ISETP.GT.U32.AND P5, PT, R3.reuse, R76, PT ;  /* 0x0000004c0300720c */ /* 0x040fe20003fa4070 */
[----:B------:R-:W-:-:S02]  /*3350*/  IMAD R74, R3, R44, R74 ;  /* 0x0000002c034a7224 */ /* 0x000fc400078e024a */
[----:B------:R-:W-:-:S04]  /*3360*/  IMAD.HI.U32 R44, R6, R46, RZ ;  /* 0x0000002e062c7227 */ /* 0x000fc800078e00ff */
[----:B------:R-:W-:Y:S02]  /*3370*/  IMAD.MOV R44, RZ, RZ, -R44 ;  /* 0x000000ffff2c7224 */ /* 0x000fe400078e0a2c */
[----:B------:R-:W-:Y:S01]  /*3380*/  @!P6 IMAD.IADD R68, R68, 0x1, -R3 ;  /* 0x000000014444e824 */ /* 0x000fe200078e0a03 */
[----:B------:R-:W-:Y:S01]  /*3390*/  ISETP.GE.AND P6, PT, R52, RZ, PT ;  /* 0x000000ff3400720c */ /* 0x000fe20003fc6270 */
[----:B------:R-:W-:Y:S01]  /*33a0*/  IMAD.MOV.U32 R67, RZ, RZ, R48 ;  /* 0x000000ffff437224 */ /* 0x000fe200078e0030 */
[----:B------:R-:W-:Y:S01]  /*33b0*/  IABS R48, R79 ;  /* 0x0000004f00307213 */ /* 0x000fe20000000000 */
[C---:B------:R-:W-:Y:S01]  /*33c0*/  IMAD R44, R3.reuse, R44, R46 ;  /* 0x0000002c032c7224 */ /* 0x040fe200078e022e */
[C---:B------:R-:W-:Y:S01]  /*33d0*/  ISETP.GT.U32.AND P0, PT, R3.reuse, R68, PT ;  /* 0x000000440300720c */ /* 0x040fe20003f04070 */
[----:B------:R-:W-:Y:S01]  /*33e0*/  @!P1 IMAD.MOV R61, RZ, RZ, -R61 ;  /* 0x000000ffff3d9224 */ /* 0x000fe200078e0a3d */
[----:B------:R-:W-:Y:S01]  /*33f0*/  ISETP.GE.AND P1, PT, R50, RZ, PT ;  /* 0x000000ff3200720c */ /* 0x000fe20003f26270 */
[----:B------:R-:W-:Y:S01]  /*3400*/  @!P5 IMAD.IADD R76, R76, 0x1, -R3 ;  /* 0x000000014c4cd824 */ /* 0x000fe200078e0a03 */
[----:B------:R-:W-:Y:S01]  /*3410*/  IABS R50, R81 ;  /* 0x0000005100327213 */ /* 0x000fe20000000000 */
[----:B------:R-:W-:Y:S01]  /*3420*/  IMAD.HI.U32 R45, R6, R48, RZ ;  /* 0x00000030062d7227 */ /* 0x000fe200078e00ff */
[----:B------:R-:W-:-:S03]  /*3430*/  ISETP.GT.U32.AND P5, PT, R3, R44, PT ;  /* 0x0000002c0300720c */ /* 0x000fc60003fa4070 */
[----:B------:R-:W-:Y:S01]  /*3440*/  @!P4 IMAD.MOV R67, RZ, RZ, -R67 ;  /* 0x000000ffff43c224 */ /* 0x000fe200078e0a43 */
[----:B------:R-:W-:Y:S01]  /*3450*/  ISETP.GT.U32.AND P4, PT, R3, R72, PT ;  /* 0x000000480300720c */ /* 0x000fe20003f84070 */
[----:B------:R-:W-:-:S04]  /*3460*/  IMAD.HI.U32 R46, R6, R50, RZ ;  /* 0x00000032062e7227 */ /* 0x000fc800078e00ff */
[----:B------:R-:W-:Y:S02]  /*3470*/  IMAD.MOV R45, RZ, RZ, -R45 ;  /* 0x000000ffff2d7224 */ /* 0x000fe400078e0a2d */
[----:B------:R-:W-:Y:S02]  /*3480*/  IMAD.MOV R52, RZ, RZ, -R46 ;  /* 0x000000ffff347224 */ /* 0x000fe400078e0a2e */
[C---:B------:R-:W-:Y:S02]  /*3490*/  IMAD R46, R3.reuse, R45, R48 ;  /* 0x0000002d032e7224 */ /* 0x040fe400078e0230 */
[--C-:B------:R-:W-:Y:S01]  /*34a0*/  @!P0 IMAD.IADD R68, R68, 0x1, -R3.reuse ;  /* 0x0000000144448824 */ /* 0x100fe200078e0a03 */
[C---:B------:R-:W-:Y:S01]  /*34b0*/  ISETP.GT.U32.AND P0, PT, R3.reuse, R74, PT ;  /* 0x0000004a0300720c */ /* 0x040fe20003f04070 */
[--C-:B------:R-:W-:Y:S01]  /*34c0*/  @!P5 IMAD.IADD R44, R44, 0x1, -R3.reuse ;  /* 0x000000012c2cd824 */ /* 0x100fe200078e0a03 */
[C---:B------:R-:W-:Y:S01]  /*34d0*/  ISETP.GT.U32.AND P5, PT, R3.reuse, R46, PT ;  /* 0x0000002e0300720c */ /* 0x040fe20003fa4070 */
[----:B------:R-:W-:Y:S01]  /*34e0*/  @!P4 IMAD.IADD R72, R72, 0x1, -R3 ;  /* 0x000000014848c824 */ /* 0x000fe200078e0a03 */
[C---:B------:R-:W-:Y:S01]  /*34f0*/  ISETP.GT.U32.AND P4, PT, R3.reuse, R78, PT ;  /* 0x0000004e0300720c */ /* 0x040fe20003f84070 */
[----:B------:R-:W-:-:S02]  /*3500*/  IMAD R48, R3, R52, R50 ;  /* 0x0000003403307224 */ /* 0x000fc400078e0232 */
[----:B------:R-:W-:-:S04]  /*3510*/  IMAD.HI.U32 R47, R6, R56, RZ ;  /* 0x00000038062f7227 */ /* 0x000fc800078e00ff */
[----:B------:R-:W-:Y:S02]  /*3520*/  IMAD.MOV R47, RZ, RZ, -R47 ;  /* 0x000000ffff2f7224 */ /* 0x000fe400078e0a2f */
[--C-:B------:R-:W-:Y:S01]  /*3530*/  @!P0 IMAD.IADD R74, R74, 0x1, -R3.reuse ;  /* 0x000000014a4a8824 */ /* 0x100fe200078e0a03 */
[----:B------:R-:W-:Y:S01]  /*3540*/  ISETP.GE.AND P0, PT, R66, RZ, PT ;  /* 0x000000ff4200720c */ /* 0x000fe20003f06270 */
[--C-:B------:R-:W-:Y:S01]  /*3550*/  @!P5 IMAD.IADD R46, R46, 0x1, -R3.reuse ;  /* 0x000000012e2ed824 */ /* 0x100fe200078e0a03 */
[----:B------:R-:W-:Y:S01]  /*3560*/  ISETP.GT.U32.AND P5, PT, R3, R48, PT ;  /* 0x000000300300720c */ /* 0x000fe20003fa4070 */
[----:B------:R-:W-:Y:S01]  /*3570*/  @!P4 IMAD.IADD R78, R78, 0x1, -R3 ;  /* 0x000000014e4ec824 */ /* 0x000fe200078e0a03 */
[----:B------:R-:W-:Y:S01]  /*3580*/  IABS R66, R85 ;  /* 0x0000005500427213 */ /* 0x000fe20000000000 */
[----:B------:R-:W-:Y:S01]  /*3590*/  @!P2 IMAD.MOV R58, RZ, RZ, -R58 ;  /* 0x000000ffff3aa224 */ /* 0x000fe200078e0a3a */
[----:B------:R-:W-:Y:S01]  /*35a0*/  ISETP.GE.AND P4, PT, R69, RZ, PT ;  /* 0x000000ff4500720c */ /* 0x000fe20003f86270 */
[----:B------:R-:W-:Y:S01]  /*35b0*/  @!P3 IMAD.MOV R60, RZ, RZ, -R60 ;  /* 0x000000ffff3cb224 */ /* 0x000fe200078e0a3c */
[----:B------:R-:W-:Y:S01]  /*35c0*/  IABS R69, R86 ;  /* 0x0000005600457213 */ /* 0x000fe20000000000 */
[----:B------:R-:W-:Y:S01]  /*35d0*/  IMAD.HI.U32 R45, R6, R66, RZ ;  /* 0x00000042062d7227 */ /* 0x000fe200078e00ff */
[----:B------:R-:W-:-:S02]  /*35e0*/  ISETP.GT.U32.AND P2, PT, R3, R74, PT ;  /* 0x0000004a0300720c */ /* 0x000fc40003f44070 */
[C---:B------:R-:W-:Y:S01]  /*35f0*/  ISETP.GT.U32.AND P3, PT, R3.reuse, R76, PT ;  /* 0x0000004c0300720c */ /* 0x040fe20003f64070 */
[C---:B------:R-:W-:Y:S02]  /*3600*/  IMAD R50, R3.reuse, R47, R56 ;  /* 0x0000002f03327224 */ /* 0x040fe400078e0238 */
[----:B------:R-:W-:Y:S01]  /*3610*/  @!P1 IMAD.MOV R62, RZ, RZ, -R62 ;  /* 0x000000ffff3e9224 */ /* 0x000fe200078e0a3e */
[----:B------:R-:W-:Y:S01]  /*3620*/  ISETP.GT.U32.AND P1, PT, R3, R78, PT ;  /* 0x0000004e0300720c */ /* 0x000fe20003f24070 */
[----:B------:R-:W-:-:S04]  /*3630*/  IMAD.HI.U32 R47, R6, R69, RZ ;  /* 0x00000045062f7227 */ /* 0x000fc800078e00ff */
[----:B------:R-:W-:-:S04]  /*3640*/  IMAD.HI.U32 R52, R6, R71, RZ ;  /* 0x0000004706347227 */ /* 0x000fc800078e00ff */
[----:B------:R-:W-:Y:S02]  /*3650*/  IMAD.MOV R45, RZ, RZ, -R45 ;  /* 0x000000ffff2d7224 */ /* 0x000fe400078e0a2d */
[----:B------:R-:W-:-:S04]  /*3660*/  IMAD.HI.U32 R56, R6, R73, RZ ;  /* 0x0000004906387227 */ /* 0x000fc800078e00ff */
[----:B------:R-:W-:Y:S02]  /*3670*/  IMAD.MOV R80, RZ, RZ, -R47 ;  /* 0x000000ffff507224 */ /* 0x000fe400078e0a2f */
[----:B------:R-:W-:Y:S02]  /*3680*/  IMAD.MOV R82, RZ, RZ, -R52 ;  /* 0x000000ffff527224 */ /* 0x000fe400078e0a34 */
[----:B------:R-:W-:Y:S01]  /*3690*/  @!P5 IMAD.IADD R48, R48, 0x1, -R3 ;  /* 0x000000013030d824 */ /* 0x000fe200078e0a03 */
[C---:B------:R-:W-:Y:S01]  /*36a0*/  ISETP.GT.U32.AND P5, PT, R3.reuse, R44, PT ;  /* 0x0000002c0300720c */ /* 0x040fe20003fa4070 */
[----:B------:R-:W-:Y:S02]  /*36b0*/  IMAD R52, R3, R45, R66 ;  /* 0x0000002d03347224 */ /* 0x000fe400078e0242 */
[----:B------:R-:W-:-:S04]  /*36c0*/  IMAD.HI.U32 R45, R6, R75, RZ ;  /* 0x0000004b062d7227 */ /* 0x000fc800078e00ff */
[----:B------:R-:W-:Y:S02]  /*36d0*/  IMAD.MOV R84, RZ, RZ, -R56 ;  /* 0x000000ffff547224 */ /* 0x000fe400078e0a38 */
[C---:B------:R-:W-:Y:S02]  /*36e0*/  IMAD R6, R3.reuse, R80, R69 ;  /* 0x0000005003067224 */ /* 0x040fe400078e0245 */
[----:B------:R-:W-:Y:S01]  /*36f0*/  @!P6 IMAD.MOV R68, RZ, RZ, -R68 ;  /* 0x000000ffff44e224 */ /* 0x000fe200078e0a44 */
[C---:B------:R-:W-:Y:S01]  /*3700*/  ISETP.GT.U32.AND P6, PT, R3.reuse, R48, PT ;  /* 0x000000300300720c */ /* 0x040fe20003fc4070 */
[C---:B------:R-:W-:Y:S02]  /*3710*/  IMAD R56, R3.reuse, R82, R71 ;  /* 0x0000005203387224 */ /* 0x040fe400078e0247 */
[--C-:B------:R-:W-:Y:S01]  /*3720*/  @!P2 IMAD.IADD R74, R74, 0x1, -R3.reuse ;  /* 0x000000014a4aa824 */ /* 0x100fe200078e0a03 */
[C---:B------:R-:W-:Y:S01]  /*3730*/  ISETP.GT.U32.AND P2, PT, R3.reuse, R52, PT ;  /* 0x000000340300720c */ /* 0x040fe20003f44070 */
[--C-:B------:R-:W-:Y:S01]  /*3740*/  @!P3 IMAD.IADD R76, R76, 0x1, -R3.reuse ;  /* 0x000000014c4cb824 */ /* 0x100fe200078e0a03 */
[C---:B------:R-:W-:Y:S01]  /*3750*/  ISETP.GT.U32.AND P3, PT, R3.reuse, R6, PT ;  /* 0x000000060300720c */ /* 0x040fe20003f64070 */
[----:B------:R-:W-:Y:S01]  /*3760*/  @!P1 IMAD.IADD R78, R78, 0x1, -R3 ;  /* 0x000000014e4e9824 */ /* 0x000fe200078e0a03 */
[C---:B------:R-:W-:Y:S01]  /*3770*/  ISETP.GT.U32.AND P1, PT, R3.reuse, R56, PT ;  /* 0x000000380300720c */ /* 0x040fe20003f24070 */
[----:B------:R-:W-:Y:S01]  /*3780*/  IMAD.MOV R80, RZ, RZ, -R45 ;  /* 0x000000ffff507224 */ /* 0x000fe200078e0a2d */
[----:B------:R-:W-:Y:S01]  /*3790*/  SHF.R.S32.HI R45, RZ, 0x1f, R12 ;  /* 0x0000001fff2d7819 */ /* 0x000fe2000001140c */
[----:B------:R-:W-:Y:S01]  /*37a0*/  @!P0 IMAD.MOV R70, RZ, RZ, -R70 ;  /* 0x000000ffff468224 */ /* 0x000fe200078e0a46 */
[C---:B------:R-:W-:Y:S01]  /*37b0*/  ISETP.GT.U32.AND P0, PT, R3.reuse, R46, PT ;  /* 0x0000002e0300720c */ /* 0x040fe20003f04070 */
[----:B------:R-:W-:Y:S01]  /*37c0*/  IMAD R66, R3, R84, R73 ;  /* 0x0000005403427224 */ /* 0x000fe200078e0249 */
[----:B------:R-:W-:Y:S01]  /*37d0*/  LEA.HI R12, R45, R12, RZ, 0x6 ;  /* 0x0000000c2d0c7211 */ /* 0x000fe200078f30ff */
[----:B------:R-:W-:-:S02]  /*37e0*/  IMAD R80, R3, R80, R75 ;  /* 0x0000005003507224 */ /* 0x000fc400078e024b */
[--C-:B------:R-:W-:Y:S01]  /*37f0*/  @!P5 IMAD.IADD R44, R44, 0x1, -R3.reuse ;  /* 0x000000012c2cd824 */ /* 0x100fe200078e0a03 */
[C---:B------:R-:W-:Y:S01]  /*3800*/  ISETP.GT.U32.AND P5, PT, R3.reuse, R66, PT ;  /* 0x000000420300720c */ /* 0x040fe20003fa4070 */
[--C-:B------:R-:W-:Y:S01]  /*3810*/  @!P6 IMAD.IADD R48, R48, 0x1, -R3.reuse ;  /* 0x000000013030e824 */ /* 0x100fe200078e0a03 */
[----:B------:R-:W-:Y:S01]  /*3820*/  ISETP.GT.U32.AND P6, PT, R3, R80, PT ;  /* 0x000000500300720c */ /* 0x000fe20003fc4070 */
[--C-:B------:R-:W-:Y:S01]  /*3830*/  @!P2 IMAD.IADD R52, R52, 0x1, -R3.reuse ;  /* 0x000000013434a824 */ /* 0x100fe200078e0a03 */
[----:B------:R-:W-:Y:S01]  /*3840*/  ISETP.GE.AND P2, PT, R89, RZ, PT ;  /* 0x000000ff5900720c */ /* 0x000fe20003f46270 */
[--C-:B------:R-:W-:Y:S01]  /*3850*/  @!P3 IMAD.IADD R6, R6, 0x1, -R3.reuse ;  /* 0x000000010606b824 */ /* 0x100fe200078e0a03 */
[----:B------:R-:W-:Y:S01]  /*3860*/  ISETP.GE.AND P3, PT, R79, RZ, PT ;  /* 0x000000ff4f00720c */ /* 0x000fe20003f66270 */
[--C-:B------:R-:W-:Y:S01]  /*3870*/  @!P1 IMAD.IADD R56, R56, 0x1, -R3.reuse ;  /* 0x0000000138389824 */ /* 0x100fe200078e0a03 */
[----:B------:R-:W-:Y:S01]  /*3880*/  ISETP.GE.AND P1, PT, R90, RZ, PT ;  /* 0x000000ff5a00720c */ /* 0x000fe20003f26270 */
[--C-:B------:R-:W-:Y:S01]  /*3890*/  @!P0 IMAD.IADD R46, R46, 0x1, -R3.reuse ;  /* 0x000000012e2e8824 */ /* 0x100fe200078e0a03 */
[----:B------:R-:W-:Y:S01]  /*38a0*/  ISETP.GE.AND P0, PT, R77, RZ, PT ;  /* 0x000000ff4d00720c */ /* 0x000fe20003f06270 */
[----:B------:R-:W-:Y:S01]  /*38b0*/  @!P4 IMAD.MOV R72, RZ, RZ, -R72 ;  /* 0x000000ffff48c224 */ /* 0x000fe200078e0a48 */
[----:B------:R-:W-:Y:S01]  /*38c0*/  ISETP.GT.U32.AND P4, PT, R3, R50, PT ;  /* 0x000000320300720c */ /* 0x000fe20003f84070 */
[--C-:B------:R-:W-:Y:S01]  /*38d0*/  @!P5 IMAD.IADD R66, R66, 0x1, -R3.reuse ;  /* 0x000000014242d824 */ /* 0x100fe200078e0a03 */
[----:B------:R-:W-:Y:S01]  /*38e0*/  ISETP.GE.AND P5, PT, R81, RZ, PT ;  /* 0x000000ff5100720c */ /* 0x000fe20003fa6270 */
[----:B------:R-:W-:Y:S01]  /*38f0*/  @!P6 IMAD.IADD R80, R80, 0x1, -R3 ;  /* 0x000000015050e824 */ /* 0x000fe200078e0a03 */
[----:B------:R-:W-:Y:S01]  /*3900*/  CS2R R90, SRZ ;  /* 0x00000000005a7805 */ /* 0x000fe2000001ff00 */
[----:B------:R-:W-:Y:S01]  /*3910*/  IMAD.MOV.U32 R47, RZ, RZ, R46 ;  /* 0x000000ffff2f7224 */ /* 0x000fe200078e002e */
[C---:B------:R-:W-:Y:S01]  /*3920*/  ISETP.GT.U32.AND P6, PT, R3.reuse, R66, PT ;  /* 0x000000420300720c */ /* 0x040fe20003fc4070 */
[----:B------:R-:W-:Y:S01]  /*3930*/  @!P2 IMAD.MOV R76, RZ, RZ, -R76 ;  /* 0x000000ffff4ca224 */ /* 0x000fe200078e0a4c */
[C---:B------:R-:W-:Y:S01]  /*3940*/  ISETP.GT.U32.AND P2, PT, R3.reuse, R52, PT ;  /* 0x000000340300720c */ /* 0x040fe20003f44070 */
[----:B------:R-:W-:Y:S01]  /*3950*/  @!P3 IMAD.MOV R47, RZ, RZ, -R47 ;  /* 0x000000ffff2fb224 */ /* 0x000fe200078e0a2f */
[C---:B------:R-:W-:Y:S01]  /*3960*/  ISETP.GT.U32.AND P3, PT, R3.reuse, R80, PT ;  /* 0x000000500300720c */ /* 0x040fe20003f64070 */
[----:B------:R-:W-:Y:S01]  /*3970*/  @!P1 IMAD.MOV R78, RZ, RZ, -R78 ;  /* 0x000000ffff4e9224 */ /* 0x000fe200078e0a4e */
[C---:B------:R-:W-:Y:S01]  /*3980*/  ISETP.GT.U32.AND P1, PT, R3.reuse, R6, PT ;  /* 0x000000060300720c */ /* 0x040fe20003f24070 */
[----:B------:R-:W-:Y:S01]  /*3990*/  @!P0 IMAD.MOV R44, RZ, RZ, -R44 ;  /* 0x000000ffff2c8224 */ /* 0x000fe200078e0a2c */
[----:B------:R-:W-:Y:S01]  /*39a0*/  ISETP.GT.U32.AND P0, PT, R3, R56, PT ;  /* 0x000000380300720c */ /* 0x000fe20003f04070 */
[--C-:B------:R-:W-:Y:S01]  /*39b0*/  @!P4 IMAD.IADD R50, R50, 0x1, -R3.reuse ;  /* 0x000000013232c824 */ /* 0x100fe200078e0a03 */
[----:B------:R-:W-:Y:S01]  /*39c0*/  ISETP.GE.AND P4, PT, R88, RZ, PT ;  /* 0x000000ff5800720c */ /* 0x000fe20003f86270 */
[----:B------:R-:W-:Y:S01]  /*39d0*/  IMAD R0, R0, UR4, RZ ;  /* 0x0000000400007c24 */ /* 0x000fe2000f8e02ff */
[----:B------:R-:W-:Y:S01]  /*39e0*/  LOP3.LUT R46, RZ, R49, RZ, 0x33, !PT ;  /* 0x00000031ff2e7212 */ /* 0x000fe200078e33ff */
[--C-:B------:R-:W-:Y:S01]  /*39f0*/  @!P6 IMAD.IADD R66, R66, 0x1, -R3.reuse ;  /* 0x000000014242e824 */ /* 0x100fe200078e0a03 */
[----:B------:R-:W-:Y:S01]  /*3a00*/  ISETP.GE.AND P6, PT, R5, RZ, PT ;  /* 0x000000ff0500720c */ /* 0x000fe20003fc6270 */
[--C-:B------:R-:W-:Y:S01]  /*3a10*/  @!P2 IMAD.IADD R52, R52, 0x1, -R3.reuse ;  /* 0x000000013434a824 */ /* 0x100fe200078e0a03 */
[----:B------:R-:W-:Y:S01]  /*3a20*/  ISETP.GE.AND P2, PT, R86, RZ, PT ;  /* 0x000000ff5600720c */ /* 0x000fe20003f46270 */
[--C-:B------:R-:W-:Y:S01]  /*3a30*/  @!P3 IMAD.IADD R80, R80, 0x1, -R3.reuse ;  /* 0x000000015050b824 */ /* 0x100fe200078e0a03 */
[----:B------:R-:W-:Y:S01]  /*3a40*/  ISETP.NE.AND P3, PT, R49, RZ, PT ;  /* 0x000000ff3100720c */ /* 0x000fe20003f65270 */
[--C-:B------:R-:W-:Y:S01]  /*3a50*/  @!P1 IMAD.IADD R6, R6, 0x1, -R3.reuse ;  /* 0x0000000106069824 */ /* 0x100fe200078e0a03 */
[----:B------:R-:W-:Y:S01]  /*3a60*/  ISETP.GE.AND P1, PT, R87, RZ, PT ;  /* 0x000000ff5700720c */ /* 0x000fe20003f26270 */
[----:B------:R-:W-:Y:S01]  /*3a70*/  @!P0 IMAD.IADD R56, R56, 0x1, -R3 ;  /* 0x0000000138388824 */ /* 0x000fe200078e0a03 */
[----:B------:R-:W-:Y:S01]  /*3a80*/  ISETP.GE.AND P0, PT, R64, RZ, PT ;  /* 0x000000ff4000720c */ /* 0x000fe20003f06270 */
[----:B------:R-:W-:Y:S01]  /*3a90*/  @!P4 IMAD.MOV R74, RZ, RZ, -R74 ;  /* 0x000000ffff4ac224 */ /* 0x000fe200078e0a4a */
[C---:B------:R-:W-:Y:S01]  /*3aa0*/  SEL R7, R46.reuse, R7, !P3 ;  /* 0x000000072e077207 */ /* 0x040fe20005800000 */
[----:B------:R-:W-:Y:S01]  /*3ab0*/  ULDC UR4, c[0x0][0x240] ;  /* 0x0000900000047ab9 */ /* 0x000fe20000000800 */
[----:B------:R-:W-:Y:S01]  /*3ac0*/  ISETP.GT.U32.AND P4, PT, R3, R50, PT ;  /* 0x000000320300720c */ /* 0x000fe20003f84070 */
[----:B------:R-:W-:Y:S01]  /*3ad0*/  @!P5 IMAD.MOV R48, RZ, RZ, -R48 ;  /* 0x000000ffff30d224 */ /* 0x000fe200078e0a30 */
[C---:B------:R-:W-:Y:S01]  /*3ae0*/  SEL R8, R46.reuse, R8, !P3 ;  /* 0x000000082e087207 */ /* 0x040fe20005800000 */
[----:B------:R-:W-:Y:S01]  /*3af0*/  IMAD R7, R7, UR4, RZ ;  /* 0x0000000407077c24 */ /* 0x000fe2000f8e02ff */
[C---:B------:R-:W-:Y:S01]  /*3b00*/  SEL R10, R46.reuse, R10, !P3 ;  /* 0x0000000a2e0a7207 */ /* 0x040fe20005800000 */
[----:B------:R-:W-:Y:S01]  /*3b10*/  @!P2 IMAD.MOV R6, RZ, RZ, -R6 ;  /* 0x000000ffff06a224 */ /* 0x000fe200078e0a06 */
[----:B------:R-:W-:Y:S01]  /*3b20*/  SEL R13, R46, R13, !P3 ;  /* 0x0000000d2e0d7207 */ /* 0x000fe20005800000 */
[----:B------:R-:W-:Y:S01]  /*3b30*/  IMAD R8, R8, UR4, RZ ;  /* 0x0000000408087c24 */ /* 0x000fe2000f8e02ff */
[C---:B------:R-:W-:Y:S01]  /*3b40*/  SEL R14, R46.reuse, R14, !P3 ;  /* 0x0000000e2e0e7207 */ /* 0x040fe20005800000 */
[----:B------:R-:W-:Y:S01]  /*3b50*/  @!P6 IMAD.MOV R80, RZ, RZ, -R80 ;  /* 0x000000ffff50e224 */ /* 0x000fe200078e0a50 */
[----:B------:R-:W-:Y:S01]  /*3b60*/  SEL R47, R46, R47, !P3 ;  /* 0x0000002f2e2f7207 */ /* 0x000fe20005800000 */
[----:B------:R-:W-:Y:S01]  /*3b70*/  IMAD R215, R10, UR4, RZ ;  /* 0x000000040ad77c24 */ /* 0x000fe2000f8e02ff */
[C---:B------:R-:W-:Y:S01]  /*3b80*/  SEL R9, R46.reuse, R9, !P3 ;  /* 0x000000092e097207 */ /* 0x040fe20005800000 */
[----:B------:R-:W-:Y:S01]  /*3b90*/  IMAD R223, R13, UR4, RZ ;  /* 0x000000040ddf7c24 */ /* 0x000fe2000f8e02ff */
[----:B------:R-:W-:Y:S01]  /*3ba0*/  ISETP.GE.AND P5, PT, R83, RZ, PT ;  /* 0x000000ff5300720c */ /* 0x000fe20003fa6270 */
[----:B------:R-:W-:Y:S01]  /*3bb0*/  @!P1 IMAD.MOV R56, RZ, RZ, -R56 ;  /* 0x000000ffff389224 */ /* 0x000fe200078e0a38 */
[----:B------:R-:W-:Y:S01]  /*3bc0*/  SEL R16, R46, R16, !P3 ;  /* 0x000000102e107207 */ /* 0x000fe20005800000 */
[----:B------:R-:W-:Y:S01]  /*3bd0*/  IMAD R227, R14, UR4, RZ ;  /* 0x000000040ee37c24 */ /* 0x000fe2000f8e02ff */
[C---:B------:R-:W-:Y:S01]  /*3be0*/  SEL R20, R46.reuse, R20, !P3 ;  /* 0x000000142e147207 */ /* 0x040fe20005800000 */
[----:B------:R-:W-:Y:S01]  /*3bf0*/  @!P0 IMAD.MOV R66, RZ, RZ, -R66 ;  /* 0x000000ffff428224 */ /* 0x000fe200078e0a42 */
[----:B------:R-:W-:Y:S01]  /*3c00*/  SEL R5, R46, R43, !P3 ;  /* 0x0000002b2e057207 */ /* 0x000fe20005800000 */
[----:B------:R-:W-:Y:S01]  /*3c10*/  IMAD R47, R47, UR4, RZ ;  /* 0x000000042f2f7c24 */ /* 0x000fe2000f8e02ff */
[----:B------:R-:W-:Y:S01]  /*3c20*/  SHF.R.S32.HI R10, RZ, 0x1f, R7 ;  /* 0x0000001fff0a7819 */ /* 0x000fe20000011407 */
[----:B------:R-:W-:Y:S01]  /*3c30*/  IMAD R9, R9, UR4, RZ ;  /* 0x0000000409097c24 */ /* 0x000fe2000f8e02ff */
[----:B------:R-:W-:Y:S01]  /*3c40*/  IADD3 R13, P6, R7, UR8, RZ ;  /* 0x00000008070d7c10 */ /* 0x000fe2000ffde0ff */
[----:B------:R-:W-:Y:S01]  /*3c50*/  @!P4 IMAD.IADD R50, R50, 0x1, -R3 ;  /* 0x000000013232c824 */ /* 0x000fe200078e0a03 */
[----:B------:R-:W-:Y:S01]  /*3c60*/  SEL R43, R46, R6, !P3 ;  /* 0x000000062e2b7207 */ /* 0x000fe20005800000 */
[----:B------:R-:W-:Y:S01]  /*3c70*/  IMAD R49, R16, UR4, RZ ;  /* 0x0000000410317c24 */ /* 0x000fe2000f8e02ff */
[----:B------:R-:W-:Y:S01]  /*3c80*/  SHF.R.S32.HI R7, RZ, 0x1f, R8 ;  /* 0x0000001fff077819 */ /* 0x000fe20000011408 */
[----:B------:R-:W-:Y:S01]  /*3c90*/  IMAD R242, R20, UR4, RZ ;  /* 0x0000000414f27c24 */ /* 0x000fe2000f8e02ff */
[----:B------:R-:W-:Y:S01]  /*3ca0*/  IADD3 R14, P1, R8, UR8, RZ ;  /* 0x00000008080e7c10 */ /* 0x000fe2000ff3e0ff */
[----:B------:R-:W-:Y:S01]  /*3cb0*/  @!P5 IMAD.MOV R50, RZ, RZ, -R50 ;  /* 0x000000ffff32d224 */ /* 0x000fe200078e0a32 */
[----:B------:R-:W-:Y:S01]  /*3cc0*/  SEL R15, R46, R15, !P3 ;  /* 0x0000000f2e0f7207 */ /* 0x000fe20005800000 */
[----:B------:R-:W-:Y:S01]  /*3cd0*/  IMAD R43, R43, UR4, RZ ;  /* 0x000000042b2b7c24 */ /* 0x000fe2000f8e02ff */
[----:B------:R-:W-:Y:S01]  /*3ce0*/  IADD3 R6, P0, R0, UR6, RZ ;  /* 0x0000000600067c10 */ /* 0x000fe2000ff1e0ff */
[----:B------:R-:W-:Y:S01]  /*3cf0*/  IMAD R64, R5, UR4, RZ ;  /* 0x0000000405407c24 */ /* 0x000fe2000f8e02ff */
[----:B------:R-:W-:Y:S01]  /*3d00*/  ISETP.GE.AND P4, PT, R85, RZ, PT ;  /* 0x000000ff5500720c */ /* 0x000fe20003f86270 */
[----:B------:R-:W-:Y:S01]  /*3d10*/  IMAD R45, R15, UR4, RZ ;  /* 0x000000040f2d7c24 */ /* 0x000fe2000f8e02ff */
[----:B------:R-:W-:Y:S01]  /*3d20*/  SEL R3, R46, R11, !P3 ;  /* 0x0000000b2e037207 */ /* 0x000fe20005800000 */
[----:B------:R-:W-:Y:S01]  /*3d30*/  ULDC UR6, c[0x0][0x23c] ;  /* 0x00008f0000067ab9 */ /* 0x000fe20000000800 */
[----:B------:R-:W-:-:S02]  /*3d40*/  IADD3.X R8, R7, UR9, RZ, P1, !PT ;  /* 0x0000000907087c10 */ /* 0x000fc40008ffe4ff */
[----:B------:R-:W-:Y:S02]  /*3d50*/  CS2R R88, SRZ ;  /* 0x0000000000587805 */ /* 0x000fe4000001ff00 */
[C---:B------:R-:W-:Y:S01]  /*3d60*/  SEL R21, R46.reuse, R21, !P3 ;  /* 0x000000152e157207 */ /* 0x040fe20005800000 */
[----:B------:R-:W-:Y:S01]  /*3d70*/  IMAD R219, R3, UR4, RZ ;  /* 0x0000000403db7c24 */ /* 0x000fe2000f8e02ff */
[----:B------:R-:W-:Y:S02]  /*3d80*/  SEL R25, R46, R25, !P3 ;  /* 0x000000192e197207 */ /* 0x000fe40005800000 */
[----:B------:R-:W-:Y:S02]  /*3d90*/  CS2R R82, SRZ ;  /* 0x0000000000527805 */ /* 0x000fe4000001ff00 */
[----:B------:R-:W-:Y:S01]  /*3da0*/  LEA.HI.X.SX32 R11, R0, UR7, 0x1, P0 ;  /* 0x00000007000b7c11 */ /* 0x000fe200080f0eff */
[----:B------:R-:W-:Y:S01]  /*3db0*/  IMAD R244, R21, UR4, RZ ;  /* 0x0000000415f47c24 */ /* 0x000fe2000f8e02ff */
[----:B------:R-:W-:Y:S01]  /*3dc0*/  SHF.R.S32.HI R229, RZ, 0x1f, R47 ;  /* 0x0000001fffe57819 */ /* 0x000fe2000001142f */
[----:B------:R-:W-:Y:S01]  /*3dd0*/  IMAD R25, R25, UR4, RZ ;  /* 0x0000000419197c24 */ /* 0x000fe2000f8e02ff */
[----:B------:R-:W-:Y:S01]  /*3de0*/  IADD3 R16, P1, R47, UR8, RZ ;  /* 0x000000082f107c10 */ /* 0x000fe2000ff3e0ff */
[----:B------:R-:W-:Y:S01]  /*3df0*/  @!P4 IMAD.MOV R52, RZ, RZ, -R52 ;  /* 0x000000ffff34c224 */ /* 0x000fe200078e0a34 */
[----:B------:R-:W-:-:S02]  /*3e00*/  SHF.R.S32.HI R211, RZ, 0x1f, R9 ;  /* 0x0000001fffd37819 */ /* 0x000fc40000011409 */
[----:B------:R-:W-:Y:S02]  /*3e10*/  CS2R R84, SRZ ;  /* 0x0000000000547805 */ /* 0x000fe4000001ff00 */
[----:B------:R-:W-:Y:S02]  /*3e20*/  IADD3 R212, P0, R9, UR8, RZ ;  /* 0x0000000809d47c10 */ /* 0x000fe4000ff1e0ff */
[----:B------:R-:W-:Y:S02]  /*3e30*/  CS2R R86, SRZ ;  /* 0x0000000000567805 */ /* 0x000fe4000001ff00 */
[----:B------:R-:W-:Y:S01]  /*3e40*/  SHF.R.S32.HI R241, RZ, 0x1f, R242 ;  /* 0x0000001ffff17819 */ /* 0x000fe200000114f2 */
[----:B------:R-:W-:Y:S01]  /*3e50*/  USHF.L.U32 UR17, UR6, 0x6, URZ ;  /* 0x0000000606117899 */ /* 0x000fe2000800063f */
[----:B------:R-:W-:Y:S01]  /*3e60*/  IADD3.X R229, R229, UR9, RZ, P1, !PT ;  /* 0x00000009e5e57c10 */ /* 0x000fe20008ffe4ff */
[----:B------:R-:W-:Y:S01]  /*3e70*/  UMOV UR7, 0x80000020 ;  /* 0x8000002000077882 */ /* 0x000fe20000000000 */
[----:B------:R-:W-:-:S02]  /*3e80*/  IADD3.X R211, R211, UR9, RZ, P0, !PT ;  /* 0x00000009d3d37c10 */ /* 0x000fc400087fe4ff */
[----:B------:R-:W-:Y:S02]  /*3e90*/  IADD3 R242, P1, R242, UR8, RZ ;  /* 0x00000008f2f27c10 */ /* 0x000fe4000ff3e0ff */
[----:B------:R-:W-:Y:S02]  /*3ea0*/  SEL R26, R46, R26, !P3 ;  /* 0x0000001a2e1a7207 */ /* 0x000fe40005800000 */
[----:B------:R-:W-:Y:S02]  /*3eb0*/  SHF.R.S32.HI R213, RZ, 0x1f, R215 ;  /* 0x0000001fffd57819 */ /* 0x000fe400000114d7 */
[----:B------:R-:W-:Y:S01]  /*3ec0*/  SHF.R.S32.HI R231, RZ, 0x1f, R45 ;  /* 0x0000001fffe77819 */ /* 0x000fe2000001142d */
[----:B------:R-:W-:Y:S01]  /*3ed0*/  IMAD R26, R26, UR4, RZ ;  /* 0x000000041a1a7c24 */ /* 0x000fe2000f8e02ff */
[----:B------:R-:W-:Y:S02]  /*3ee0*/  IADD3 R9, P0, R45, UR8, RZ ;  /* 0x000000082d097c10 */ /* 0x000fe4000ff1e0ff */
[----:B------:R-:W-:-:S02]  /*3ef0*/  SEL R17, R46, R17, !P3 ;  /* 0x000000112e117207 */ /* 0x000fc40005800000 */
[C---:B------:R-:W-:Y:S02]  /*3f00*/  SEL R48, R46.reuse, R48, !P3 ;  /* 0x000000302e307207 */ /* 0x040fe40005800000 */
[----:B------:R-:W-:Y:S01]  /*3f10*/  IADD3 R215, P5, R215, UR8, RZ ;  /* 0x00000008d7d77c10 */ /* 0x000fe2000ffbe0ff */
[----:B------:R-:W-:Y:S01]  /*3f20*/  IMAD R236, R17, UR4, RZ ;  /* 0x0000000411ec7c24 */ /* 0x000fe2000f8e02ff */
[----:B------:R-:W-:Y:S01]  /*3f30*/  SEL R44, R46, R44, !P3 ;  /* 0x0000002c2e2c7207 */ /* 0x000fe20005800000 */
[----:B------:R-:W-:Y:S01]  /*3f40*/  IMAD R48, R48, UR4, RZ ;  /* 0x0000000430307c24 */ /* 0x000fe2000f8e02ff */
[----:B------:R-:W-:Y:S02]  /*3f50*/  IADD3.X R241, R241, UR9, RZ, P1, !PT ;  /* 0x00000009f1f17c10 */ /* 0x000fe40008ffe4ff */
[----:B------:R-:W-:Y:S01]  /*3f60*/  SHF.R.S32.HI R243, RZ, 0x1f, R244 ;  /* 0x0000001ffff37819 */ /* 0x000fe200000114f4 */
[----:B------:R-:W-:Y:S01]  /*3f70*/  IMAD R44, R44, UR4, RZ ;  /* 0x000000042c2c7c24 */ /* 0x000fe2000f8e02ff */
[----:B------:R-:W-:-:S02]  /*3f80*/  IADD3.X R231, R231, UR9, RZ, P0, !PT ;  /* 0x00000009e7e77c10 */ /* 0x000fc400087fe4ff */
[----:B------:R-:W-:Y:S02]  /*3f90*/  IADD3 R154, P1, R25, UR8, RZ ;  /* 0x00000008199a7c10 */ /* 0x000fe4000ff3e0ff */
[----:B------:R-:W-:Y:S02]  /*3fa0*/  IADD3.X R213, R213, UR9, RZ, P5, !PT ;  /* 0x00000009d5d57c10 */ /* 0x000fe4000affe4ff */
[----:B------:R-:W-:Y:S01]  /*3fb0*/  IADD3 R244, P0, R244, UR8, RZ ;  /* 0x00000008f4f47c10 */ /* 0x000fe2000ff1e0ff */
[----:B------:R0:W-:Y:S01]  /*3fc0*/  STL [R1+0x4], R154 ;  /* 0x0000049a01007387 */ /* 0x0001e20000100800 */
[----:B------:R-:W-:Y:S02]  /*3fd0*/  SEL R27, R46, R27, !P3 ;  /* 0x0000001b2e1b7207 */ /* 0x000fe40005800000 */
[----:B------:R-:W-:Y:S02]  /*3fe0*/  SHF.R.S32.HI R217, RZ, 0x1f, R219 ;  /* 0x0000001fffd97819 */ /* 0x000fe400000114db */
[----:B------:R-:W-:Y:S01]  /*3ff0*/  SHF.R.S32.HI R233, RZ, 0x1f, R49 ;  /* 0x0000001fffe97819 */ /* 0x000fe20000011431 */
[----:B------:R-:W-:Y:S01]  /*4000*/  IMAD R27, R27, UR4, RZ ;  /* 0x000000041b1b7c24 */ /* 0x000fe2000f8e02ff */
[----:B------:R-:W-:-:S02]  /*4010*/  IADD3 R7, P5, R49, UR8, RZ ;  /* 0x0000000831077c10 */ /* 0x000fc4000ffbe0ff */
[C---:B------:R-:W-:Y:S02]  /*4020*/  SEL R18, R46.reuse, R18, !P3 ;  /* 0x000000122e127207 */ /* 0x040fe40005800000 */
[----:B------:R-:W-:Y:S02]  /*4030*/  SEL R22, R46, R22, !P3 ;  /* 0x000000162e167207 */ /* 0x000fe40005800000 */
[----:B------:R-:W-:Y:S01]  /*4040*/  IADD3 R219, P4, R219, UR8, RZ ;  /* 0x00000008dbdb7c10 */ /* 0x000fe2000ff9e0ff */
[----:B------:R-:W-:Y:S01]  /*4050*/  IMAD R238, R18, UR4, RZ ;  /* 0x0000000412ee7c24 */ /* 0x000fe2000f8e02ff */
[----:B------:R-:W-:Y:S01]  /*4060*/  IADD3.X R243, R243, UR9, RZ, P0, !PT ;  /* 0x00000009f3f37c10 */ /* 0x000fe200087fe4ff */
[----:B------:R-:W-:Y:S01]  /*4070*/  IMAD R22, R22, UR4, RZ ;  /* 0x0000000416167c24 */ /* 0x000fe2000f8e02ff */
[----:B------:R-:W-:Y:S02]  /*4080*/  IADD3.X R233, R233, UR9, RZ, P5, !PT ;  /* 0x00000009e9e97c10 */ /* 0x000fe4000affe4ff */
[----:B0-----:R-:W-:-:S02]  /*4090*/  IADD3 R154, P0, R26, UR8, RZ ;  /* 0x000000081a9a7c10 */ /* 0x001fc4000ff1e0ff */
[C---:B------:R-:W-:Y:S02]  /*40a0*/  SEL R19, R46.reuse, R19, !P3 ;  /* 0x000000132e137207 */ /* 0x040fe40005800000 */
[C---:B------:R-:W-:Y:S01]  /*40b0*/  SEL R23, R46.reuse, R23, !P3 ;  /* 0x000000172e177207 */ /* 0x040fe20005800000 */
[----:B------:R0:W-:Y:S01]  /*40c0*/  STL [R1+0xc], R154 ;  /* 0x00000c9a01007387 */ /* 0x0001e20000100800 */
[C---:B------:R-:W-:Y:S01]  /*40d0*/  SEL R24, R46.reuse, R24, !P3 ;  /* 0x000000182e187207 */ /* 0x040fe20005800000 */
[----:B------:R-:W-:Y:S01]  /*40e0*/  IMAD R240, R19, UR4, RZ ;  /* 0x0000000413f07c24 */ /* 0x000fe2000f8e02ff */
[C---:B------:R-:W-:Y:S01]  /*40f0*/  SEL R28, R46.reuse, R28, !P3 ;  /* 0x0000001c2e1c7207 */ /* 0x040fe20005800000 */
[----:B------:R-:W-:Y:S01]  /*4100*/  IMAD R23, R23, UR4, RZ ;  /* 0x0000000417177c24 */ /* 0x000fe2000f8e02ff */
[----:B------:R-:W-:Y:S01]  /*4110*/  SEL R29, R46, R29, !P3 ;  /* 0x0000001d2e1d7207 */ /* 0x000fe20005800000 */
[----:B------:R-:W-:Y:S01]  /*4120*/  IMAD R24, R24, UR4, RZ ;  /* 0x0000000418187c24 */ /* 0x000fe2000f8e02ff */
[----:B------:R-:W-:Y:S01]  /*4130*/  SEL R30, R46, R30, !P3 ;  /* 0x0000001e2e1e7207 */ /* 0x000fe20005800000 */
[----:B------:R-:W-:Y:S01]  /*4140*/  IMAD R28, R28, UR4, RZ ;  /* 0x000000041c1c7c24 */ /* 0x000fe2000f8e02ff */
[C---:B------:R-:W-:Y:S01]  /*4150*/  SEL R31, R46.reuse, R31, !P3 ;  /* 0x0000001f2e1f7207 */ /* 0x040fe20005800000 */
        /* <DEDUP_REMOVED lines=69> */
[----:B------:R-:W-:Y:S01]  /*45b0*/  SHF.R.S32.HI R235, RZ, 0x1f, R236 ;  /* 0x0000001fffeb7819 */ /* 0x000fe200000114ec */
[----:B------:R-:W-:Y:S01]  /*45c0*/  IMAD R56, R56, UR4, RZ ;  /* 0x0000000438387c24 */ /* 0x000fe2000f8e02ff */
[----:B------:R-:W-:Y:S01]  /*45d0*/  IADD3.X R217, R217, UR9, RZ, P4, !PT ;  /* 0x00000009d9d97c10 */ /* 0x000fe2000a7fe4ff */
[----:B------:R-:W-:Y:S01]  /*45e0*/  IMAD R66, R66, UR4, RZ ;  /* 0x0000000442427c24 */ /* 0x000fe2000f8e02ff */
[----:B------:R-:W-:-:S02]  /*45f0*/  SHF.R.S32.HI R245, RZ, 0x1f, R48 ;  /* 0x0000001ffff57819 */ /* 0x000fc40000011430 */
[----:B------:R-:W-:Y:S02]  /*4600*/  CS2R R68, SRZ ;  /* 0x0000000000447805 */ /* 0x000fe4000001ff00 */
[----:B------:R-:W-:Y:S02]  /*4610*/  IADD3 R246, P5, R48, UR8, RZ ;  /* 0x0000000830f67c10 */ /* 0x000fe4000ffbe0ff */
[----:B------:R-:W-:Y:S02]  /*4620*/  CS2R R48, SRZ ;  /* 0x0000000000307805 */ /* 0x000fe4000001ff00 */
[----:B------:R-:W-:Y:S02]  /*4630*/  SEL R46, R46, R80, !P3 ;  /* 0x000000502e2e7207 */ /* 0x000fe40005800000 */
[----:B------:R-:W-:Y:S02]  /*4640*/  CS2R R70, SRZ ;  /* 0x0000000000467805 */ /* 0x000fe4000001ff00 */
[----:B------:R-:W-:-:S02]  /*4650*/  SHF.R.S32.HI R221, RZ, 0x1f, R223 ;  /* 0x0000001fffdd7819 */ /* 0x000fc400000114df */
[----:B------:R-:W-:Y:S02]  /*4660*/  CS2R R72, SRZ ;  /* 0x0000000000487805 */ /* 0x000fe4000001ff00 */
[----:B------:R-:W-:Y:S01]  /*4670*/  IADD3 R236, P4, R236, UR8, RZ ;  /* 0x00000008ecec7c10 */ /* 0x000fe2000ff9e0ff */
[----:B------:R-:W-:Y:S01]  /*4680*/  IMAD R17, R46, UR4, RZ ;  /* 0x000000042e117c24 */ /* 0x000fe2000f8e02ff */
[----:B------:R-:W-:Y:S01]  /*4690*/  SHF.R.S32.HI R15, RZ, 0x1f, R44 ;  /* 0x0000001fff0f7819 */ /* 0x000fe2000001142c */
[----:B------:R-:W-:Y:S01]  /*46a0*/  UIADD3 UR4, UR12, 0x2000, URZ ;  /* 0x000020000c047890 */ /* 0x000fe2000fffe03f */
[----:B------:R-:W-:Y:S02]  /*46b0*/  IADD3 R0, P2, R44, UR8, RZ ;  /* 0x000000082c007c10 */ /* 0x000fe4000ff5e0ff */
[----:B------:R-:W-:Y:S02]  /*46c0*/  CS2R R44, SRZ ;  /* 0x00000000002c7805 */ /* 0x000fe4000001ff00 */
[----:B------:R-:W-:Y:S01]  /*46d0*/  IADD3 R223, P3, R223, UR8, RZ ;  /* 0x00000008dfdf7c10 */ /* 0x000fe2000ff7e0ff */
[----:B------:R-:W-:Y:S01]  /*46e0*/  USHF.R.U32.HI UR4, URZ, 0x4, UR4 ;  /* 0x000000043f047899 */ /* 0x000fe20008011604 */
[----:B------:R-:W-:-:S02]  /*46f0*/  IADD3.X R245, R245, UR9, RZ, P5, !PT ;  /* 0x00000009f5f57c10 */ /* 0x000fc4000affe4ff */
[----:B------:R-:W-:Y:S02]  /*4700*/  CS2R R46, SRZ ;  /* 0x00000000002e7805 */ /* 0x000fe4000001ff00 */
[----:B------:R-:W-:Y:S01]  /*4710*/  IADD3.X R235, R235, UR9, RZ, P4, !PT ;  /* 0x00000009ebeb7c10 */ /* 0x000fe2000a7fe4ff */
[----:B------:R-:W-:Y:S01]  /*4720*/  USGXT.U32 UR4, UR4, 0xe ;  /* 0x0000000e0404789a */ /* 0x000fe20008000000 */
[----:B0-----:R-:W-:Y:S02]  /*4730*/  IADD3 R154, P5, R27, UR8, RZ ;  /* 0x000000081b9a7c10 */ /* 0x001fe4000ffbe0ff */
[----:B------:R-:W-:Y:S02]  /*4740*/  CS2R R74, SRZ ;  /* 0x00000000004a7805 */ /* 0x000fe4000001ff00 */
[----:B------:R-:W-:Y:S02]  /*4750*/  IADD3.X R15, R15, UR9, RZ, P2, !PT ;  /* 0x000000090f0f7c10 */ /* 0x000fe400097fe4ff */
[----:B------:R-:W-:-:S02]  /*4760*/  CS2R R76, SRZ ;  /* 0x00000000004c7805 */ /* 0x000fc4000001ff00 */
[----:B------:R-:W-:Y:S01]  /*4770*/  SHF.R.S32.HI R225, RZ, 0x1f, R227 ;  /* 0x0000001fffe17819 */ /* 0x000fe200000114e3 */
[----:B------:R0:W-:Y:S01]  /*4780*/  STL [R1+0x14], R154 ;  /* 0x0000149a01007387 */ /* 0x0001e20000100800 */
[----:B------:R-:W-:Y:S02]  /*4790*/  SHF.R.S32.HI R237, RZ, 0x1f, R238 ;  /* 0x0000001fffed7819 */ /* 0x000fe400000114ee */
[----:B------:R-:W-:Y:S02]  /*47a0*/  CS2R R78, SRZ ;  /* 0x00000000004e7805 */ /* 0x000fe4000001ff00 */
[----:B------:R-:W-:Y:S02]  /*47b0*/  IADD3.X R221, R221, UR9, RZ, P3, !PT ;  /* 0x00000009dddd7c10 */ /* 0x000fe40009ffe4ff */
[----:B------:R-:W-:Y:S02]  /*47c0*/  CS2R R80, SRZ ;  /* 0x0000000000507805 */ /* 0x000fe4000001ff00 */
[----:B------:R-:W-:Y:S01]  /*47d0*/  SHF.R.S32.HI R247, RZ, 0x1f, R22 ;  /* 0x0000001ffff77819 */ /* 0x000fe20000011416 */
[----:B------:R-:W-:Y:S01]  /*47e0*/  UIADD3.64 UR10, UR4, -UR10, URZ ;  /* 0x8000000a040a7297 */ /* 0x000fe2000fffe03f */
[----:B------:R-:W-:-:S02]  /*47f0*/  IADD3 R248, P4, R22, UR8, RZ ;  /* 0x0000000816f87c10 */ /* 0x000fc4000ff9e0ff */
[----:B------:R-:W-:Y:S02]  /*4800*/  IADD3 R227, P2, R227, UR8, RZ ;  /* 0x00000008e3e37c10 */ /* 0x000fe4000ff5e0ff */
[----:B------:R-:W-:Y:S02]  /*4810*/  IADD3 R238, P3, R238, UR8, RZ ;  /* 0x00000008eeee7c10 */ /* 0x000fe4000ff7e0ff */
[----:B------:R-:W-:Y:S02]  /*4820*/  IADD3.X R247, R247, UR9, RZ, P4, !PT ;  /* 0x00000009f7f77c10 */ /* 0x000fe4000a7fe4ff */
[----:B------:R-:W-:Y:S02]  /*4830*/  SHF.R.S32.HI R239, RZ, 0x1f, R240 ;  /* 0x0000001fffef7819 */ /* 0x000fe400000114f0 */
[----:B------:R-:W-:Y:S02]  /*4840*/  IADD3.X R225, R225, UR9, RZ, P2, !PT ;  /* 0x00000009e1e17c10 */ /* 0x000fe400097fe4ff */
[----:B------:R-:W-:-:S02]  /*4850*/  IADD3.X R237, R237, UR9, RZ, P3, !PT ;  /* 0x00000009eded7c10 */ /* 0x000fc40009ffe4ff */
[----:B0-----:R-:W-:Y:S02]  /*4860*/  IADD3 R154, P4, R28, UR8, RZ ;  /* 0x000000081c9a7c10 */ /* 0x001fe4000ff9e0ff */
[----:B------:R-:W-:Y:S02]  /*4870*/  IADD3 R240, P2, R240, UR8, RZ ;  /* 0x00000008f0f07c10 */ /* 0x000fe4000ff5e0ff */
[----:B------:R-:W-:Y:S01]  /*4880*/  SHF.R.S32.HI R249, RZ, 0x1f, R23 ;  /* 0x0000001ffff97819 */ /* 0x000fe20000011417 */
[----:B------:R0:W-:Y:S01]  /*4890*/  STL [R1+0x1c], R154 ;  /* 0x00001c9a01007387 */ /* 0x0001e20000100800 */
[----:B------:R-:W-:Y:S02]  /*48a0*/  IADD3 R250, P3, R23, UR8, RZ ;  /* 0x0000000817fa7c10 */ /* 0x000fe4000ff7e0ff */
[----:B------:R-:W-:Y:S02]  /*48b0*/  IADD3.X R239, R239, UR9, RZ, P2, !PT ;  /* 0x00000009efef7c10 */ /* 0x000fe400097fe4ff */
[----:B------:R-:W-:-:S02]  /*48c0*/  IADD3.X R249, R249, UR9, RZ, P3, !PT ;  /* 0x00000009f9f97c10 */ /* 0x000fc40009ffe4ff */
[----:B------:R-:W-:Y:S02]  /*48d0*/  SHF.R.S32.HI R251, RZ, 0x1f, R24 ;  /* 0x0000001ffffb7819 */ /* 0x000fe40000011418 */
[----:B------:R-:W-:Y:S02]  /*48e0*/  IADD3 R252, P2, R24, UR8, RZ ;  /* 0x0000000818fc7c10 */ /* 0x000fe4000ff5e0ff */
[----:B0-----:R-:W-:Y:S02]  /*48f0*/  IADD3 R154, P3, R50, UR8, RZ ;  /* 0x00000008329a7c10 */ /* 0x001fe4000ff7e0ff */
[----:B------:R-:W-:Y:S02]  /*4900*/  SHF.R.S32.HI R22, RZ, 0x1f, R25 ;  /* 0x0000001fff167819 */ /* 0x000fe40000011419 */
[----:B------:R-:W-:Y:S01]  /*4910*/  IADD3.X R251, R251, UR9, RZ, P2, !PT ;  /* 0x00000009fbfb7c10 */ /* 0x000fe200097fe4ff */
[----:B------:R0:W-:Y:S01]  /*4920*/  STL [R1+0x24], R154 ;  /* 0x0000249a01007387 */ /* 0x0001e20000100800 */
[----:B------:R-:W-:-:S02]  /*4930*/  IADD3 R155, P2, R29, UR8, RZ ;  /* 0x000000081d9b7c10 */ /* 0x000fc4000ff5e0ff */
[----:B------:R-:W-:Y:S02]  /*4940*/  SHF.R.S32.HI R23, RZ, 0x1f, R26 ;  /* 0x0000001fff177819 */ /* 0x000fe4000001141a */
[----:B------:R-:W-:Y:S01]  /*4950*/  SHF.R.S32.HI R24, RZ, 0x1f, R27 ;  /* 0x0000001fff187819 */ /* 0x000fe2000001141b */
[----:B------:R1:W-:Y:S01]  /*4960*/  STL [R1+0x2c], R155 ;  /* 0x00002c9b01007387 */ /* 0x0003e20000100800 */
[----:B------:R-:W-:Y:S02]  /*4970*/  SHF.R.S32.HI R25, RZ, 0x1f, R28 ;  /* 0x0000001fff197819 */ /* 0x000fe4000001141c */
[----:B------:R-:W-:Y:S02]  /*4980*/  SHF.R.S32.HI R26, RZ, 0x1f, R50 ;  /* 0x0000001fff1a7819 */ /* 0x000fe40000011432 */
[----:B0-----:R-:W-:Y:S02]  /*4990*/  IADD3.X R154, R22, UR9, RZ, P1, !PT ;  /* 0x00000009169a7c10 */ /* 0x001fe40008ffe4ff */
[----:B------:R-:W-:-:S02]  /*49a0*/  SHF.R.S32.HI R27, RZ, 0x1f, R29 ;  /* 0x0000001fff1b7819 */ /* 0x000fc4000001141d */
[----:B------:R-:W-:Y:S01]  /*49b0*/  SHF.R.S32.HI R28, RZ, 0x1f, R30 ;  /* 0x0000001fff1c7819 */ /* 0x000fe2000001141e */
[----:B------:R0:W-:Y:S01]  /*49c0*/  STL [R1], R154 ;  /* 0x0000009a01007387 */ /* 0x0001e20000100800 */
[----:B-1----:R-:W-:Y:S02]  /*49d0*/  IADD3 R155, P1, R30, UR8, RZ ;  /* 0x000000081e9b7c10 */ /* 0x002fe4000ff3e0ff */
[----:B------:R-:W-:Y:S02]  /*49e0*/  SHF.R.S32.HI R22, RZ, 0x1f, R31 ;  /* 0x0000001fff167819 */ /* 0x000fe4000001141f */
[----:B------:R-:W-:Y:S01]  /*49f0*/  IADD3.X R10, R10, UR9, RZ, P6, !PT ;  /* 0x000000090a0a7c10 */ /* 0x000fe2000b7fe4ff */
[----:B------:R1:W-:Y:S01]  /*4a00*/  STL [R1+0x34], R155 ;  /* 0x0000349b01007387 */ /* 0x0003e20000100800 */
[----:B------:R-:W-:Y:S02]  /*4a10*/  SHF.R.S32.HI R12, RZ, 0x6, R12 ;  /* 0x00000006ff0c7819 */ /* 0x000fe4000001140c */
[----:B0-----:R-:W-:-:S02]  /*4a20*/  IADD3.X R154, R23, UR9, RZ, P0, !PT ;  /* 0x00000009179a7c10 */ /* 0x001fc400087fe4ff */
[----:B------:R-:W-:-:S03]  /*4a30*/  SHF.R.S32.HI R23, RZ, 0x1f, R32 ;  /* 0x0000001fff177819 */ /* 0x000fc60000011420 */
[----:B------:R0:W-:Y:S01]  /*4a40*/  STL [R1+0x8], R154 ;  /* 0x0000089a01007387 */ /* 0x0001e20000100800 */
[----:B-1----:R-:W-:Y:S02]  /*4a50*/  IADD3 R155, P0, R31, UR8, RZ ;  /* 0x000000081f9b7c10 */ /* 0x002fe4000ff1e0ff */
[----:B------:R-:W-:-:S03]  /*4a60*/  CS2R R30, SRZ ;  /* 0x00000000001e7805 */ /* 0x000fc6000001ff00 */
[----:B------:R1:W-:Y:S01]  /*4a70*/  STL [R1+0x3c], R155 ;  /* 0x00003c9b01007387 */ /* 0x0003e20000100800 */
[----:B0-----:R-:W-:Y:S02]  /*4a80*/  IADD3.X R154, R24, UR9, RZ, P5, !PT ;  /* 0x00000009189a7c10 */ /* 0x001fe4000affe4ff */
[----:B------:R-:W-:-:S03]  /*4a90*/  SHF.R.S32.HI R24, RZ, 0x1f, R33 ;  /* 0x0000001fff187819 */ /* 0x000fc60000011421 */
[----:B------:R0:W-:Y:S01]  /*4aa0*/  STL [R1+0x10], R154 ;  /* 0x0000109a01007387 */ /* 0x0001e20000100800 */
[----:B-1----:R-:W-:-:S05]  /*4ab0*/  IADD3 R155, P5, R32, UR8, RZ ;  /* 0x00000008209b7c10 */ /* 0x002fca000ffbe0ff */
[----:B------:R1:W-:Y:S01]  /*4ac0*/  STL [R1+0x44], R155 ;  /* 0x0000449b01007387 */ /* 0x0003e20000100800 */
[----:B0-----:R-:W-:Y:S02]  /*4ad0*/  IADD3.X R154, R25, UR9, RZ, P4, !PT ;  /* 0x00000009199a7c10 */ /* 0x001fe4000a7fe4ff */
        /* <DEDUP_REMOVED lines=154> */
[----:B0-----:R-:W-:-:S05]  /*5480*/  IADD3.X R154, R25, UR9, RZ, P0, !PT ;  /* 0x00000009199a7c10 */ /* 0x001fca00087fe4ff */
[----:B------:R0:W-:Y:S01]  /*5490*/  STL [R1+0xf8], R154 ;  /* 0x0000f89a01007387 */ /* 0x0001e20000100800 */
[----:B-1----:R-:W-:Y:S02]  /*54a0*/  IADD3 R155, P0, R21, UR8, RZ ;  /* 0x00000008159b7c10 */ /* 0x002fe4000ff1e0ff */
[----:B------:R-:W-:-:S03]  /*54b0*/  SHF.R.S32.HI R21, RZ, 0x1f, R20 ;  /* 0x0000001fff157819 */ /* 0x000fc60000011414 */
[----:B------:R1:W-:Y:S01]  /*54c0*/  STL [R1+0x12c], R155 ;  /* 0x00012c9b01007387 */ /* 0x0003e20000100800 */
[----:B0-----:R-:W-:-:S05]  /*54d0*/  IADD3.X R154, R26, UR9, RZ, P5, !PT ;  /* 0x000000091a9a7c10 */ /* 0x001fca000affe4ff */
[----:B------:R0:W-:Y:S01]  /*54e0*/  STL [R1+0x100], R154 ;  /* 0x0001009a01007387 */ /* 0x0001e20000100800 */
[----:B-1----:R-:W-:Y:S02]  /*54f0*/  IADD3 R155, P5, R20, UR8, RZ ;  /* 0x00000008149b7c10 */ /* 0x002fe4000ffbe0ff */
[----:B------:R-:W-:Y:S02]  /*5500*/  SHF.R.S32.HI R20, RZ, 0x1f, R19 ;  /* 0x0000001fff147819 */ /* 0x000fe40000011413 */
[----:B------:R-:W-:Y:S01]  /*5510*/  IADD3.X R21, R21, UR9, RZ, P5, !PT ;  /* 0x0000000915157c10 */ /* 0x000fe2000affe4ff */
[----:B------:R1:W-:Y:S01]  /*5520*/  STL [R1+0x134], R155 ;  /* 0x0001349b01007387 */ /* 0x0003e20000100800 */
[----:B0-----:R-:W-:Y:S02]  /*5530*/  IADD3.X R154, R27, UR9, RZ, P4, !PT ;  /* 0x000000091b9a7c10 */ /* 0x001fe4000a7fe4ff */
[----:B------:R-:W-:-:S03]  /*5540*/  CS2R R26, SRZ ;  /* 0x00000000001a7805 */ /* 0x000fc6000001ff00 */
        /* <DEDUP_REMOVED lines=9> */
[----:B------:R-:W-:-:S03]  /*55e0*/  SHF.R.S32.HI R18, RZ, 0x1f, R5 ;  /* 0x0000001fff127819 */ /* 0x000fc60000011405 */
[----:B------:R-:W-:Y:S01]  /*55f0*/  STL [R1+0x144], R155 ;  /* 0x0001449b01007387 */ /* 0x000fe20000100800 */
[----:B0-----:R-:W-:Y:S02]  /*5600*/  IADD3.X R154, R22, UR9, RZ, P2, !PT ;  /* 0x00000009169a7c10 */ /* 0x001fe400097fe4ff */
[----:B------:R-:W-:Y:S02]  /*5610*/  IADD3 R22, P2, R5, UR8, RZ ;  /* 0x0000000805167c10 */ /* 0x000fe4000ff5e0ff */
[----:B------:R-:W-:Y:S01]  /*5620*/  SHF.R.S32.HI R5, RZ, 0x1f, R3 ;  /* 0x0000001fff057819 */ /* 0x000fe20000011403 */
[----:B------:R0:W-:Y:S01]  /*5630*/  STL [R1+0x118], R154 ;  /* 0x0001189a01007387 */ /* 0x0001e20000100800 */
[----:B------:R-:W-:-:S03]  /*5640*/  IADD3.X R18, R18, UR9, RZ, P2, !PT ;  /* 0x0000000912127c10 */ /* 0x000fc600097fe4ff */
[----:B------:R1:W-:Y:S01]  /*5650*/  STL [R1+0x14c], R22 ;  /* 0x00014c1601007387 */ /* 0x0003e20000100800 */
[----:B0-----:R-:W-:Y:S02]  /*5660*/  IADD3.X R154, R23, UR9, RZ, P1, !PT ;  /* 0x00000009179a7c10 */ /* 0x001fe40008ffe4ff */
[----:B------:R-:W-:Y:S02]  /*5670*/  IADD3 R23, P1, R3, UR8, RZ ;  /* 0x0000000803177c10 */ /* 0x000fe4000ff3e0ff */
[----:B-1----:R-:W-:Y:S01]  /*5680*/  IADD3.X R22, R24, UR9, RZ, P0, !PT ;  /* 0x0000000918167c10 */ /* 0x002fe200087fe4ff */
[----:B------:R-:W-:Y:S01]  /*5690*/  STL [R1+0x120], R154 ;  /* 0x0001209a01007387 */ /* 0x000fe20000100800 */
[----:B------:R-:W-:Y:S01]  /*56a0*/  IADD3 R3, P0, R17, UR8, RZ ;  /* 0x0000000811037c10 */ /* 0x000fe2000ff1e0ff */
[----:B------:R-:W-:Y:S01]  /*56b0*/  UIADD3 UR8, UP0, UR13, 0x2, URZ ;  /* 0x000000020d087890 */ /* 0x000fe2000ff1e03f */
[----:B------:R-:W-:Y:S01]  /*56c0*/  IADD3.X R5, R5, UR9, RZ, P1, !PT ;  /* 0x0000000905057c10 */ /* 0x000fe20008ffe4ff */
[----:B------:R-:W-:Y:S01]  /*56d0*/  STL [R1+0x154], R23 ;  /* 0x0001541701007387 */ /* 0x000fe20000100800 */
[----:B------:R-:W-:-:S03]  /*56e0*/  CS2R R24, SRZ ;  /* 0x0000000000187805 */ /* 0x000fc6000001ff00 */
[----:B------:R-:W-:Y:S04]  /*56f0*/  STL [R1+0x128], R22 ;  /* 0x0001281601007387 */ /* 0x000fe80000100800 */
[----:B------:R0:W-:Y:S04]  /*5700*/  STL [R1+0x15c], R3 ;  /* 0x00015c0301007387 */ /* 0x0001e80000100800 */
[----:B------:R-:W-:Y:S04]  /*5710*/  STL [R1+0x130], R21 ;  /* 0x0001301501007387 */ /* 0x000fe80000100800 */
[----:B------:R-:W-:Y:S01]  /*5720*/  STL [R1+0x138], R20 ;  /* 0x0001381401007387 */ /* 0x000fe20000100800 */
[----:B0-----:R-:W-:-:S05]  /*5730*/  IADD3.X R3, R19, UR9, RZ, P3, !PT ;  /* 0x0000000913037c10 */ /* 0x001fca0009ffe4ff */
[----:B------:R0:W-:Y:S04]  /*5740*/  STL [R1+0x140], R3 ;  /* 0x0001400301007387 */ /* 0x0001e80000100800 */
[----:B------:R-:W-:Y:S04]  /*5750*/  STL [R1+0x148], R18 ;  /* 0x0001481201007387 */ /* 0x000fe80000100800 */
[----:B------:R1:W-:Y:S01]  /*5760*/  STL [R1+0x150], R5 ;  /* 0x0001500501007387 */ /* 0x0003e20000100800 */
[----:B0-----:R-:W-:Y:S01]  /*5770*/  LEA.HI.X.SX32 R3, R17, UR9, 0x1, P0 ;  /* 0x0000000911037c11 */ /* 0x001fe200080f0eff */
[----:B------:R-:W-:-:S04]  /*5780*/  UIADD3.X UR9, UR5, -0x7fffffe0, URZ, UP0, !UPT ;  /* 0x8000002005097890 */ /* 0x000fc800087fe43f */
[----:B------:R0:W-:Y:S01]  /*5790*/  STL [R1+0x158], R3 ;  /* 0x0001580301007387 */ /* 0x0001e20000100800 */
[----:B------:R-:W-:Y:S01]  /*57a0*/  UIADD3.64 UR20, UR8, 0xfe, URZ ;  /* 0x000000fe08147897 */ /* 0x000fe2000fffe03f */
[C---:B-1----:R-:W-:Y:S01]  /*57b0*/  LOP3.LUT R5, R153.reuse, 0x3f, RZ, 0xc0, !PT ;  /* 0x0000003f99057812 */ /* 0x042fe200078ec0ff */
[----:B------:R-:W-:Y:S01]  /*57c0*/  UIADD3.64 UR24, UR8, 0x100, URZ ;  /* 0x0000010008187897 */ /* 0x000fe2000fffe03f */
[----:B0-----:R-:W-:-:S05]  /*57d0*/  IMAD.SHL.U32 R3, R153, 0x8, RZ ;  /* 0x0000000899037824 */ /* 0x001fca00078e00ff */
[----:B------:R0:W-:Y:S02]  /*57e0*/  STL [R1+0x174], R3 ;  /* 0x0001740301007387 */ /* 0x0001e40000100800 */
[----:B0-----:R-:W-:-:S05]  /*57f0*/  LOP3.LUT R3, R3, 0x30, RZ, 0xc0, !PT ;  /* 0x0000003003037812 */ /* 0x001fca00078ec0ff */
[----:B------:R-:W-:Y:S02]  /*5800*/  IMAD R17, R152, 0x40, R3 ;  /* 0x0000004098117824 */ /* 0x000fe400078e0203 */
[----:B------:R-:W-:Y:S01]  /*5810*/  IMAD R3, R5, UR6, RZ ;  /* 0x0000000605037c24 */ /* 0x000fe2000f8e02ff */
[----:B------:R-:W-:Y:S02]  /*5820*/  UMOV UR6, UR4 ;  /* 0x0000000400067c82 */ /* 0x000fe40008000000 */
[C---:B------:R-:W-:Y:S01]  /*5830*/  LOP3.LUT R19, R17.reuse, 0x10, RZ, 0x3c, !PT ;  /* 0x0000001011137812 */ /* 0x040fe200078e3cff */
[----:B------:R0:W-:Y:S01]  /*5840*/  STL [R1+0x160], R17 ;  /* 0x0001601101007387 */ /* 0x0001e20000100800 */
[C---:B------:R-:W-:Y:S02]  /*5850*/  LOP3.LUT R18, R17.reuse, 0x20, RZ, 0x3c, !PT ;  /* 0x0000002011127812 */ /* 0x040fe400078e3cff */
[----:B------:R-:W-:Y:S01]  /*5860*/  SHF.R.S32.HI R20, RZ, 0x1f, R3 ;  /* 0x0000001fff147819 */ /* 0x000fe20000011403 */
[----:B------:R1:W-:Y:S04]  /*5870*/  STL [R1+0x16c], R19 ;  /* 0x00016c1301007387 */ /* 0x0003e80000100800 */
[----:B------:R1:W-:Y:S01]  /*5880*/  STL [R1+0x168], R18 ;  /* 0x0001681201007387 */ /* 0x0003e20000100800 */
[----:B0-----:R-:W-:-:S05]  /*5890*/  LOP3.LUT R17, R17, 0x30, RZ, 0x3c, !PT ;  /* 0x0000003011117812 */ /* 0x001fca00078e3cff */
[----:B------:R1:W-:Y:S02]  /*58a0*/  STL [R1+0x164], R17 ;  /* 0x0001641101007387 */ /* 0x0003e40000100800 */
.L_x_2:
[----:B------:R0:W-:Y:S01]  /*58b0*/  STL [R1+0x1b8], R12 ;  /* 0x0001b80c01007387 */ /* 0x0001e20000100800 */
[C---:B------:R-:W-:Y:S02]  /*58c0*/  ISETP.GT.AND P1, PT, R4.reuse, RZ, PT ;  /* 0x000000ff0400720c */ /* 0x040fe40003f24270 */
[----:B------:R-:W-:Y:S01]  /*58d0*/  ISETP.GT.AND P3, PT, R4, 0x1, PT ;  /* 0x000000010400780c */ /* 0x000fe20003f64270 */
[----:B-----5:R2:W-:Y:S01]  /*58e0*/  STL [R1+0x178], R2 ;  /* 0x0001780201007387 */ /* 0x0205e20000100800 */
[----:B------:R-:W-:Y:S02]  /*58f0*/  IADD3 R20, P2, R6, UR16, RZ ;  /* 0x0000001006147c10 */ /* 0x000fe4000ff5e0ff */
[----:B------:R-:W-:Y:S02]  /*5900*/  PRMT R160, RZ, 0x7610, R160 ;  /* 0x00007610ffa07816 */ /* 0x000fe400000000a0 */
[----:B------:R-:W-:Y:S01]  /*5910*/  PRMT R161, RZ, 0x7610, R161 ;  /* 0x00007610ffa17816 */ /* 0x000fe200000000a1 */
[----:B0-----:R-:W0:Y:S01]  /*5920*/  LDC R12, c[0x0][0x238] ;  /* 0x00008e00ff0c7b82 */ /* 0x001e220000000800 */
[----:B------:R-:W-:-:S03]  /*5930*/  ISETP.GT.AND P0, PT, R4, 0x2, PT ;  /* 0x000000020400780c */ /* 0x000fc60003f04270 */
[----:B-1----:R-:W-:Y:S01]  /*5940*/  @P1 IMAD.MOV.U32 R18, RZ, RZ, R6 ;  /* 0x000000ffff121224 */ /* 0x002fe200078e0006 */
[----:B------:R-:W-:Y:S01]  /*5950*/  PRMT R162, RZ, 0x7610, R162 ;  /* 0x00007610ffa27816 */ /* 0x000fe200000000a2 */
[----:B------:R-:W-:Y:S01]  /*5960*/  @P1 IMAD.MOV.U32 R19, RZ, RZ, R11 ;  /* 0x000000ffff131224 */ /* 0x000fe200078e000b */
[----:B------:R-:W-:Y:S01]  /*5970*/  ISETP.GT.AND P4, PT, R4, 0x4, PT ;  /* 0x000000040400780c */ /* 0x000fe20003f84270 */
[----:B--2---:R-:W2:Y:S04]  /*5980*/  LDL R2, [R1+0x160] ;  /* 0x0001600001027983 */ /* 0x004ea80000100800 */
[----:B------:R1:W3:Y:S01]  /*5990*/  @P1 LDG.E.U8 R160, desc[UR14][R18.64] ;  /* 0x0000000e12a01981 */ /* 0x0002e2000c1e1100 */
[C---:B0-----:R-:W-:Y:S01]  /*59a0*/  LEA.HI.X.SX32 R21, R12.reuse, R11, 0x1, P2 ;  /* 0x0000000b0c157211 */ /* 0x041fe200010f0eff */
[----:B------:R-:W-:-:S04]  /*59b0*/  IMAD.SHL.U32 R17, R12, 0x2, RZ ;  /* 0x000000020c117824 */ /* 0x000fc800078e00ff */
[----:B------:R0:W4:Y:S01]  /*59c0*/  @P3 LDG.E.U8 R161, desc[UR14][R20.64] ;  /* 0x0000000e14a13981 */ /* 0x000122000c1e1100 */
[CC--:B-1----:R-:W-:Y:S02]  /*59d0*/  IADD3 R18, P1, R17.reuse, R6.reuse, RZ ;  /* 0x0000000611127210 */ /* 0x0c2fe40007f3e0ff */
[----:B------:R-:W-:Y:S02]  /*59e0*/  ISETP.GT.AND P3, PT, R4, 0x3, PT ;  /* 0x000000030400780c */ /* 0x000fe40003f64270 */
[----:B------:R-:W-:Y:S01]  /*59f0*/  LEA.HI.X.SX32 R19, R17, R11, 0x1, P1 ;  /* 0x0000000b11137211 */ /* 0x000fe200008f0eff */
[C---:B0-----:R-:W-:Y:S01]  /*5a00*/  IMAD R21, R12.reuse, 0x3, RZ ;  /* 0x000000030c157824 */ /* 0x041fe200078e02ff */
[----:B------:R-:W-:Y:S01]  /*5a10*/  PRMT R163, RZ, 0x7610, R163 ;  /* 0x00007610ffa37816 */ /* 0x000fe200000000a3 */
[C---:B------:R-:W-:Y:S02]  /*5a20*/  IMAD.SHL.U32 R17, R12.reuse, 0x4, RZ ;  /* 0x000000040c117824 */ /* 0x040fe400078e00ff */
[----:B------:R0:W2:Y:S01]  /*5a30*/  @P0 LDG.E.U8 R162, desc[UR14][R18.64] ;  /* 0x0000000e12a20981 */ /* 0x0000a2000c1e1100 */
[----:B------:R-:W-:Y:S01]  /*5a40*/  IADD3 R20, P2, R21, R6, RZ ;  /* 0x0000000615147210 */ /* 0x000fe20007f5e0ff */
[----:B------:R-:W-:Y:S01]  /*5a50*/  IMAD R22, R12, 0x5, RZ ;  /* 0x000000050c167824 */ /* 0x000fe200078e02ff */
[----:B------:R-:W-:-:S02]  /*5a60*/  ISETP.GT.AND P0, PT, R4, 0x5, PT ;  /* 0x000000050400780c */ /* 0x000fc40003f04270 */
[----:B------:R-:W-:Y:S02]  /*5a70*/  LEA.HI.X.SX32 R21, R21, R11, 0x1, P2 ;  /* 0x0000000b15157211 */ /* 0x000fe400010f0eff */
[----:B0-----:R-:W-:-:S03]  /*5a80*/  IADD3 R18, P1, R17, R6, RZ ;  /* 0x0000000611127210 */ /* 0x001fc60007f3e0ff */
[----:B------:R0:W3:Y:S01]  /*5a90*/  @P3 LDG.E.U8 R163, desc[UR14][R20.64] ;  /* 0x0000000e14a33981 */ /* 0x0000e2000c1e1100 */
[----:B------:R-:W-:Y:S02]  /*5aa0*/  PRMT R180, RZ, 0x7610, R180 ;  /* 0x00007610ffb47816 */ /* 0x000fe400000000b4 */
[----:B------:R-:W-:Y:S02]  /*5ab0*/  LEA.HI.X.SX32 R19, R17, R11, 0x1, P1 ;  /* 0x0000000b11137211 */ /* 0x000fe400008f0eff */
[----:B------:R-:W-:Y:S01]  /*5ac0*/  PRMT R181, RZ, 0x7610, R181 ;  /* 0x00007610ffb57816 */ /* 0x000fe200000000b5 */
[----:B------:R-:W-:Y:S01]  /*5ad0*/  IMAD R17, R12, 0x6, RZ ;  /* 0x000000060c117824 */ /* 0x000fe200078e02ff */
[----:B------:R-:W-:Y:S01]  /*5ae0*/  ISETP.GT.AND P3, PT, R4, 0x6, PT ;  /* 0x000000060400780c */ /* 0x000fe20003f64270 */
[----:B------:R1:W4:Y:S01]  /*5af0*/  @P4 LDG.E.U8 R180, desc[UR14][R18.64] ;  /* 0x0000000e12b44981 */ /* 0x000322000c1e1100 */
[----:B0-----:R-:W-:Y:S02]  /*5b00*/  IADD3 R20, P1, R22, R6, RZ ;  /* 0x0000000616147210 */ /* 0x001fe40007f3e0ff */
[----:B------:R-:W-:-:S02]  /*5b10*/  ISETP.GT.AND P4, PT, R4, 0x7, PT ;  /* 0x000000070400780c */ /* 0x000fc40003f84270 */
[----:B------:R-:W-:Y:S01]  /*5b20*/  LEA.HI.X.SX32 R21, R22, R11, 0x1, P1 ;  /* 0x0000000b16157211 */ /* 0x000fe200008f0eff */
[----:B------:R-:W-:Y:S01]  /*5b30*/  IMAD R22, R12, 0x7, RZ ;  /* 0x000000070c167824 */ /* 0x000fe200078e02ff */
[----:B-1----:R-:W-:-:S03]  /*5b40*/  IADD3 R18, P2, R17, R6, RZ ;  /* 0x0000000611127210 */ /* 0x002fc60007f5e0ff */
[----:B------:R0:W4:Y:S01]  /*5b50*/  @P0 LDG.E.U8 R181, desc[UR14][R20.64] ;  /* 0x0000000e14b50981 */ /* 0x000122000c1e1100 */
[----:B------:R-:W-:Y:S02]  /*5b60*/  PRMT R182, RZ, 0x7610, R182 ;  /* 0x00007610ffb67816 */ /* 0x000fe400000000b6 */
[----:B------:R-:W-:Y:S02]  /*5b70*/  PRMT R183, RZ, 0x7610, R183 ;  /* 0x00007610ffb77816 */ /* 0x000fe400000000b7 */
[-C--:B------:R-:W-:Y:S02]  /*5b80*/  LEA.HI.X.SX32 R19, R17, R11.reuse, 0x1, P2 ;  /* 0x0000000b11137211 */ /* 0x080fe400010f0eff */
[----:B0-----:R-:W-:Y:S01]  /*5b90*/  IADD3 R20, P1, R22, R6, RZ ;  /* 0x0000000616147210 */ /* 0x001fe20007f3e0ff */
[----:B------:R-:W-:Y:S01]  /*5ba0*/  IMAD.SHL.U32 R17, R12, 0x8, RZ ;  /* 0x000000080c117824 */ /* 0x000fe200078e00ff */
[----:B------:R-:W-:Y:S01]  /*5bb0*/  ISETP.GT.AND P0, PT, R4, 0x8, PT ;  /* 0x000000080400780c */ /* 0x000fe20003f04270 */
[----:B------:R0:W4:Y:S01]  /*5bc0*/  @P3 LDG.E.U8 R182, desc[UR14][R18.64] ;  /* 0x0000000e12b63981 */ /* 0x000122000c1e1100 */
[----:B------:R-:W-:-:S02]  /*5bd0*/  LEA.HI.X.SX32 R21, R22, R11, 0x1, P1 ;  /* 0x0000000b16157211 */ /* 0x000fc400008f0eff */
[----:B------:R-:W-:-:S03]  /*5be0*/  ISETP.GT.AND P3, PT, R4, 0x9, PT ;  /* 0x000000090400780c */ /* 0x000fc60003f64270 */
[----:B------:R1:W4:Y:S01]  /*5bf0*/  @P4 LDG.E.U8 R183, desc[UR14][R20.64] ;  /* 0x0000000e14b74981 */ /* 0x000322000c1e1100 */
[----:B------:R-:W-:Y:S02]  /*5c00*/  PRMT R184, RZ, 0x7610, R184 ;  /* 0x00007610ffb87816 */ /* 0x000fe400000000b8 */
[----:B0-----:R-:W-:Y:S01]  /*5c10*/  IADD3 R18, P1, R17, R6, RZ ;  /* 0x0000000611127210 */ /* 0x001fe20007f3e0ff */
[----:B-1----:R-:W-:-:S03]  /*5c20*/  IMAD R21, R12, 0x9, RZ ;  /* 0x000000090c157824 */ /* 0x002fc600078e02ff */
[-C--:B------:R-:W-:Y:S01]  /*5c30*/  LEA.HI.X.SX32 R19, R17, R11.reuse, 0x1, P1 ;  /* 0x0000000b11137211 */ /* 0x080fe200008f0eff */
[----:B------:R-:W-:Y:S01]  /*5c40*/  IMAD R17, R12, 0xa, RZ ;  /* 0x0000000a0c117824 */ /* 0x000fe200078e02ff */
[----:B------:R-:W-:Y:S02]  /*5c50*/  ISETP.GT.AND P4, PT, R4, 0xa, PT ;  /* 0x0000000a0400780c */ /* 0x000fe40003f84270 */
[C---:B------:R-:W-:Y:S01]  /*5c60*/  IADD3 R20, P2, R21.reuse, R6, RZ ;  /* 0x0000000615147210 */ /* 0x040fe20007f5e0ff */
[----:B------:R0:W4:Y:S01]  /*5c70*/  @P0 LDG.E.U8 R184, desc[UR14][R18.64] ;  /* 0x0000000e12b80981 */ /* 0x000122000c1e1100 */
[----:B------:R-:W-:Y:S01]  /*5c80*/  PRMT R185, RZ, 0x7610, R185 ;  /* 0x00007610ffb97816 */ /* 0x000fe200000000b9 */
[----:B------:R-:W-:Y:S01]  /*5c90*/  IMAD R22, R12, 0xb, RZ ;  /* 0x0000000b0c167824 */ /* 0x000fe200078e02ff */
[----:B------:R-:W-:Y:S02]  /*5ca0*/  LEA.HI.X.SX32 R21, R21, R11, 0x1, P2 ;  /* 0x0000000b15157211 */ /* 0x000fe400010f0eff */
[----:B------:R-:W-:-:S02]  /*5cb0*/  ISETP.GT.AND P0, PT, R4, 0xb, PT ;  /* 0x0000000b0400780c */ /* 0x000fc40003f04270 */
[----:B------:R-:W-:Y:S01]  /*5cc0*/  PRMT R186, RZ, 0x7610, R186 ;  /* 0x00007610ffba7816 */ /* 0x000fe200000000ba */
[----:B------:R1:W4:Y:S01]  /*5cd0*/  @P3 LDG.E.U8 R185, desc[UR14][R20.64] ;  /* 0x0000000e14b93981 */ /* 0x000322000c1e1100 */
[----:B0-----:R-:W-:-:S04]  /*5ce0*/  IADD3 R18, P1, R17, R6, RZ ;  /* 0x0000000611127210 */ /* 0x001fc80007f3e0ff */
[----:B------:R-:W-:Y:S02]  /*5cf0*/  LEA.HI.X.SX32 R19, R17, R11, 0x1, P1 ;  /* 0x0000000b11137211 */ /* 0x000fe400008f0eff */
[----:B-1----:R-:W-:-:S03]  /*5d00*/  IADD3 R20, P1, R22, R6, RZ ;  /* 0x0000000616147210 */ /* 0x002fc60007f3e0ff */
[----:B------:R0:W4:Y:S01]  /*5d10*/  @P4 LDG.E.U8 R186, desc[UR14][R18.64] ;  /* 0x0000000e12ba4981 */ /* 0x000122000c1e1100 */
[----:B------:R-:W-:Y:S01]  /*5d20*/  PRMT R187, RZ, 0x7610, R187 ;  /* 0x00007610ffbb7816 */ /* 0x000fe200000000bb */
[----:B------:R-:W-:Y:S01]  /*5d30*/  IMAD R17, R12, 0xc, RZ ;  /* 0x0000000c0c117824 */ /* 0x000fe200078e02ff */
[----:B------:R-:W-:Y:S01]  /*5d40*/  LEA.HI.X.SX32 R21, R22, R11, 0x1, P1 ;  /* 0x0000000b16157211 */ /* 0x000fe200008f0eff */
[----:B------:R-:W-:Y:S01]  /*5d50*/  IMAD R22, R12, 0xd, RZ ;  /* 0x0000000d0c167824 */ /* 0x000fe200078e02ff */
[C---:B------:R-:W-:Y:S02]  /*5d60*/  ISETP.GT.AND P3, PT, R4.reuse, 0xc, PT ;  /* 0x0000000c0400780c */ /* 0x040fe40003f64270 */
[----:B------:R-:W-:Y:S01]  /*5d70*/  ISETP.GT.AND P4, PT, R4, 0xd, PT ;  /* 0x0000000d0400780c */ /* 0x000fe20003f84270 */
[----:B------:R1:W4:Y:S01]  /*5d80*/  @P0 LDG.E.U8 R187, desc[UR14][R20.64] ;  /* 0x0000000e14bb0981 */ /* 0x000322000c1e1100 */
[----:B0-----:R-:W-:Y:S02]  /*5d90*/  IADD3 R18, P2, R17, R6, RZ ;  /* 0x0000000611127210 */ /* 0x001fe40007f5e0ff */
[----:B------:R-:W-:-:S02]  /*5da0*/  PRMT R192, RZ, 0x7610, R192 ;  /* 0x00007610ffc07816 */ /* 0x000fc400000000c0 */
[----:B------:R-:W-:Y:S02]  /*5db0*/  PRMT R193, RZ, 0x7610, R193 ;  /* 0x00007610ffc17816 */ /* 0x000fe400000000c1 */
[----:B-1----:R-:W-:Y:S02]  /*5dc0*/  IADD3 R20, P1, R22, R6, RZ ;  /* 0x0000000616147210 */ /* 0x002fe40007f3e0ff */
[-C--:B------:R-:W-:Y:S01]  /*5dd0*/  LEA.HI.X.SX32 R19, R17, R11.reuse, 0x1, P2 ;  /* 0x0000000b11137211 */ /* 0x080fe200010f0eff */
[----:B------:R-:W-:Y:S01]  /*5de0*/  IMAD R17, R12, 0xe, RZ ;  /* 0x0000000e0c117824 */ /* 0x000fe200078e02ff */
[----:B------:R-:W-:Y:S02]  /*5df0*/  LEA.HI.X.SX32 R21, R22, R11, 0x1, P1 ;  /* 0x0000000b16157211 */ /* 0x000fe400008f0eff */
[C---:B------:R-:W-:Y:S01]  /*5e00*/  ISETP.GT.AND P0, PT, R4.reuse, 0xe, PT ;  /* 0x0000000e0400780c */ /* 0x040fe20003f04270 */
[----:B------:R0:W4:Y:S01]  /*5e10*/  @P3 LDG.E.U8 R192, desc[UR14][R18.64] ;  /* 0x0000000e12c03981 */ /* 0x000122000c1e1100 */
[----:B------:R-:W-:-:S03]  /*5e20*/  ISETP.GT.AND P3, PT, R4, 0xf, PT ;  /* 0x0000000f0400780c */ /* 0x000fc60003f64270 */
[----:B------:R1:W4:Y:S01]  /*5e30*/  @P4 LDG.E.U8 R193, desc[UR14][R20.64] ;  /* 0x0000000e14c14981 */ /* 0x000322000c1e1100 */
[----:B------:R-:W-:Y:S02]  /*5e40*/  PRMT R194, RZ, 0x7610, R194 ;  /* 0x00007610ffc27816 */ /* 0x000fe400000000c2 */
[----:B0-----:R-:W-:Y:S01]  /*5e50*/  IADD3 R18, P1, R17, R6, RZ ;  /* 0x0000000611127210 */ /* 0x001fe20007f3e0ff */
[----:B-1----:R-:W-:-:S03]  /*5e60*/  IMAD R21, R12, 0xf, RZ ;  /* 0x0000000f0c157824 */ /* 0x002fc600078e02ff */
[-C--:B------:R-:W-:Y:S01]  /*5e70*/  LEA.HI.X.SX32 R19, R17, R11.reuse, 0x1, P1 ;  /* 0x0000000b11137211 */ /* 0x080fe200008f0eff */
[----:B------:R-:W-:Y:S01]  /*5e80*/  IMAD.SHL.U32 R17, R12, 0x10, RZ ;  /* 0x000000100c117824 */ /* 0x000fe200078e00ff */
        /* <DEDUP_REMOVED lines=97> */
[----:B------:R-:W-:Y:S01]  /*64a0*/  IMAD.SHL.U32 R17, R12, 0x20, RZ ;  /* 0x000000200c117824 */ /* 0x000fe200078e00ff */
        /* <DEDUP_REMOVED lines=11> */
[CC--:B------:R-:W-:Y:S01]  /*6560*/  IADD3 R22, P2, R21.reuse, R6.reuse, RZ ;  /* 0x0000000615167210 */ /* 0x0c0fe20007f5e0ff */
[----:B------:R0:W4:Y:S01]  /*6570*/  @P0 LDG.E.U8 R153, desc[UR14][R18.64] ;  /* 0x0000000e12990981 */ /* 0x000122000c1e1100 */
[----:B------:R-:W-:Y:S02]  /*6580*/  PRMT R154, RZ, 0x7610, R154 ;  /* 0x00007610ff9a7816 */ /* 0x000fe4000000009a */
[----:B------:R-:W-:Y:S02]  /*6590*/  LEA.HI.X.SX32 R23, R21, R11, 0x1, P2 ;  /* 0x0000000b15177211 */ /* 0x000fe400010f0eff */
[----:B------:R-:W-:-:S02]  /*65a0*/  IADD3 R20, P1, R17, R6, RZ ;  /* 0x0000000611147210 */ /* 0x000fc40007f3e0ff */
[----:B------:R-:W-:Y:S01]  /*65b0*/  ISETP.GT.AND P0, PT, R4, 0x23, PT ;  /* 0x000000230400780c */ /* 0x000fe20003f04270 */
[----:B------:R1:W4:Y:S01]  /*65c0*/  @P3 LDG.E.U8 R154, desc[UR14][R22.64] ;  /* 0x0000000e169a3981 */ /* 0x000322000c1e1100 */
[C---:B0-----:R-:W-:Y:S01]  /*65d0*/  IMAD R18, R12.reuse, 0x23, RZ ;  /* 0x000000230c127824 */ /* 0x041fe200078e02ff */
[----:B------:R-:W-:Y:S02]  /*65e0*/  LEA.HI.X.SX32 R21, R17, R11, 0x1, P1 ;  /* 0x0000000b11157211 */ /* 0x000fe400008f0eff */
[----:B------:R-:W-:Y:S01]  /*65f0*/  PRMT R19, RZ, 0x7610, R19 ;  /* 0x00007610ff137816 */ /* 0x000fe20000000013 */
[----:B------:R-:W-:Y:S01]  /*6600*/  IMAD R17, R12, 0x24, RZ ;  /* 0x000000240c117824 */ /* 0x000fe200078e02ff */
[----:B------:R-:W-:Y:S02]  /*6610*/  ISETP.GT.AND P3, PT, R4, 0x24, PT ;  /* 0x000000240400780c */ /* 0x000fe40003f64270 */
[----:B-1----:R-:W-:Y:S02]  /*6620*/  IADD3 R22, P1, R18, R6, RZ ;  /* 0x0000000612167210 */ /* 0x002fe40007f3e0ff */
[----:B------:R0:W4:Y:S01]  /*6630*/  @P4 LDG.E.U8 R19, desc[UR14][R20.64] ;  /* 0x0000000e14134981 */ /* 0x000122000c1e1100 */
[----:B------:R-:W-:-:S02]  /*6640*/  PRMT R155, RZ, 0x7610, R155 ;  /* 0x00007610ff9b7816 */ /* 0x000fc4000000009b */
[----:B------:R-:W-:Y:S01]  /*6650*/  LEA.HI.X.SX32 R23, R18, R11, 0x1, P1 ;  /* 0x0000000b12177211 */ /* 0x000fe200008f0eff */
[----:B------:R-:W-:Y:S01]  /*6660*/  IMAD R18, R12, 0x25, RZ ;  /* 0x000000250c127824 */ /* 0x000fe200078e02ff */
[----:B------:R-:W-:Y:S02]  /*6670*/  ISETP.GT.AND P4, PT, R4, 0x25, PT ;  /* 0x000000250400780c */ /* 0x000fe40003f84270 */
[----:B------:R-:W-:Y:S01]  /*6680*/  PRMT R152, RZ, 0x7610, R152 ;  /* 0x00007610ff987816 */ /* 0x000fe20000000098 */
[----:B------:R1:W4:Y:S01]  /*6690*/  @P0 LDG.E.U8 R155, desc[UR14][R22.64] ;  /* 0x0000000e169b0981 */ /* 0x000322000c1e1100 */
[----:B0-----:R-:W-:-:S04]  /*66a0*/  IADD3 R20, P2, R17, R6, RZ ;  /* 0x0000000611147210 */ /* 0x001fc80007f5e0ff */
[----:B------:R-:W-:Y:S01]  /*66b0*/  LEA.HI.X.SX32 R21, R17, R11, 0x1, P2 ;  /* 0x0000000b11157211 */ /* 0x000fe200010f0eff */
[----:B------:R-:W-:Y:S01]  /*66c0*/  IMAD R17, R12, 0x26, RZ ;  /* 0x000000260c117824 */ /* 0x000fe200078e02ff */
[----:B-1----:R-:W-:-:S03]  /*66d0*/  IADD3 R22, P1, R18, R6, RZ ;  /* 0x0000000612167210 */ /* 0x002fc60007f3e0ff */
[----:B------:R0:W4:Y:S01]  /*66e0*/  @P3 LDG.E.U8 R152, desc[UR14][R20.64] ;  /* 0x0000000e14983981 */ /* 0x000122000c1e1100 */
[----:B------:R-:W-:Y:S02]  /*66f0*/  PRMT R156, RZ, 0x7610, R156 ;  /* 0x00007610ff9c7816 */ /* 0x000fe4000000009c */
[----:B------:R-:W-:Y:S02]  /*6700*/  ISETP.GT.AND P0, PT, R4, 0x26, PT ;  /* 0x000000260400780c */ /* 0x000fe40003f04270 */
[----:B------:R-:W-:Y:S01]  /*6710*/  LEA.HI.X.SX32 R23, R18, R11, 0x1, P1 ;  /* 0x0000000b12177211 */ /* 0x000fe200008f0eff */
[----:B------:R-:W-:Y:S01]  /*6720*/  IMAD R18, R12, 0x27, RZ ;  /* 0x000000270c127824 */ /* 0x000fe200078e02ff */
[----:B0-----:R-:W-:-:S03]  /*6730*/  IADD3 R20, P1, R17, R6, RZ ;  /* 0x0000000611147210 */ /* 0x001fc60007f3e0ff */
[----:B------:R0:W4:Y:S01]  /*6740*/  @P4 LDG.E.U8 R156, desc[UR14][R22.64] ;  /* 0x0000000e169c4981 */ /* 0x000122000c1e1100 */
[C---:B------:R-:W-:Y:S02]  /*6750*/  ISETP.GT.AND P4, PT, R4.reuse, 0x28, PT ;  /* 0x000000280400780c */ /* 0x040fe40003f84270 */
[----:B------:R-:W-:Y:S02]  /*6760*/  LEA.HI.X.SX32 R21, R17, R11, 0x1, P1 ;  /* 0x0000000b11157211 */ /* 0x000fe400008f0eff */
[----:B------:R-:W-:Y:S02]  /*6770*/  PRMT R17, RZ, 0x7610, R17 ;  /* 0x00007610ff117816 */ /* 0x000fe40000000011 */
[----:B------:R-:W-:Y:S01]  /*6780*/  ISETP.GT.AND P3, PT, R4, 0x27, PT ;  /* 0x000000270400780c */ /* 0x000fe20003f64270 */
[----:B0-----:R-:W-:Y:S01]  /*6790*/  IMAD R23, R12, 0x28, RZ ;  /* 0x000000280c177824 */ /* 0x001fe200078e02ff */
[-C--:B------:R-:W-:Y:S02]  /*67a0*/  IADD3 R158, P2, R18, R6.reuse, RZ ;  /* 0x00000006129e7210 */ /* 0x080fe40007f5e0ff */
[----:B------:R0:W4:Y:S02]  /*67b0*/  @P0 LDG.E.U8 R17, desc[UR14][R20.64] ;  /* 0x0000000e14110981 */ /* 0x000124000c1e1100 */
[----:B------:R-:W-:-:S02]  /*67c0*/  IADD3 R22, P1, R23, R6, RZ ;  /* 0x0000000617167210 */ /* 0x000fc40007f3e0ff */
[-C--:B------:R-:W-:Y:S01]  /*67d0*/  LEA.HI.X.SX32 R159, R18, R11.reuse, 0x1, P2 ;  /* 0x0000000b129f7211 */ /* 0x080fe200010f0eff */
[----:B------:R-:W-:Y:S01]  /*67e0*/  IMAD R18, R12, 0x29, RZ ;  /* 0x000000290c127824 */ /* 0x000fe200078e02ff */
[----:B------:R-:W-:Y:S02]  /*67f0*/  ISETP.GT.AND P0, PT, R4, 0x29, PT ;  /* 0x000000290400780c */ /* 0x000fe40003f04270 */
[----:B------:R-:W-:Y:S02]  /*6800*/  LEA.HI.X.SX32 R23, R23, R11, 0x1, P1 ;  /* 0x0000000b17177211 */ /* 0x000fe400008f0eff */
[----:B0-----:R-:W-:Y:S02]  /*6810*/  PRMT R20, RZ, 0x7610, R20 ;  /* 0x00007610ff147816 */ /* 0x001fe40000000014 */
[----:B------:R-:W-:Y:S02]  /*6820*/  PRMT R21, RZ, 0x7610, R21 ;  /* 0x00007610ff157816 */ /* 0x000fe40000000015 */
[----:B------:R-:W-:-:S02]  /*6830*/  IADD3 R188, P1, R18, R6, RZ ;  /* 0x0000000612bc7210 */ /* 0x000fc40007f3e0ff */
[----:B------:R0:W4:Y:S01]  /*6840*/  @P4 LDG.E.U8 R20, desc[UR14][R22.64] ;  /* 0x0000000e16144981 */ /* 0x000122000c1e1100 */
[----:B------:R-:W-:Y:S01]  /*6850*/  IMAD R157, R12, 0x2b, RZ ;  /* 0x0000002b0c9d7824 */ /* 0x000fe200078e02ff */
[----:B------:R-:W-:Y:S02]  /*6860*/  LEA.HI.X.SX32 R189, R18, R11, 0x1, P1 ;  /* 0x0000000b12bd7211 */ /* 0x000fe400008f0eff */
[----:B------:R1:W4:Y:S01]  /*6870*/  @P3 LDG.E.U8 R21, desc[UR14][R158.64] ;  /* 0x0000000e9e153981 */ /* 0x000322000c1e1100 */
[C---:B------:R-:W-:Y:S02]  /*6880*/  ISETP.GT.AND P3, PT, R4.reuse, 0x2a, PT ;  /* 0x0000002a0400780c */ /* 0x040fe40003f64270 */
[----:B------:R-:W-:Y:S01]  /*6890*/  ISETP.GT.AND P4, PT, R4, 0x2b, PT ;  /* 0x0000002b0400780c */ /* 0x000fe20003f84270 */
[----:B0-----:R-:W-:Y:S01]  /*68a0*/  IMAD R22, R12, 0x2a, RZ ;  /* 0x0000002a0c167824 */ /* 0x001fe200078e02ff */
[----:B------:R-:W-:-:S04]  /*68b0*/  PRMT R23, RZ, 0x7610, R23 ;  /* 0x00007610ff177816 */ /* 0x000fc80000000017 */
[-C--:B-1----:R-:W-:Y:S02]  /*68c0*/  IADD3 R158, P2, R22, R6.reuse, RZ ;  /* 0x00000006169e7210 */ /* 0x082fe40007f5e0ff */
[----:B------:R0:W4:Y:S01]  /*68d0*/  @P0 LDG.E.U8 R23, desc[UR14][R188.64] ;  /* 0x0000000ebc170981 */ /* 0x000122000c1e1100 */
[----:B------:R-:W-:Y:S01]  /*68e0*/  PRMT R18, RZ, 0x7610, R18 ;  /* 0x00007610ff127816 */ /* 0x000fe20000000012 */
[----:B------:R-:W-:Y:S01]  /*68f0*/  IMAD R190, R12, 0x2c, RZ ;  /* 0x0000002c0cbe7824 */ /* 0x000fe200078e02ff */
[----:B------:R-:W-:Y:S02]  /*6900*/  LEA.HI.X.SX32 R159, R22, R11, 0x1, P2 ;  /* 0x0000000b169f7211 */ /* 0x000fe400010f0eff */
[----:B------:R-:W-:Y:S02]  /*6910*/  PRMT R22, RZ, 0x7610, R22 ;  /* 0x00007610ff167816 */ /* 0x000fe40000000016 */
[----:B0-----:R-:W-:Y:S01]  /*6920*/  IADD3 R188, P1, R157, R6, RZ ;  /* 0x000000069dbc7210 */ /* 0x001fe20007f3e0ff */
[----:B------:R0:W4:Y:S01]  /*6930*/  @P3 LDG.E.U8 R18, desc[UR14][R158.64] ;  /* 0x0000000e9e123981 */ /* 0x000122000c1e1100 */
[----:B------:R-:W-:-:S02]  /*6940*/  ISETP.GT.AND P0, PT, R4, 0x2c, PT ;  /* 0x0000002c0400780c */ /* 0x000fc40003f04270 */
[----:B------:R-:W-:Y:S01]  /*6950*/  LEA.HI.X.SX32 R189, R157, R11, 0x1, P1 ;  /* 0x0000000b9dbd7211 */ /* 0x000fe200008f0eff */
[----:B------:R-:W-:Y:S01]  /*6960*/  IMAD R196, R12, 0x2e, RZ ;  /* 0x0000002e0cc47824 */ /* 0x000fe200078e02ff */
[----:B------:R-:W-:-:S03]  /*6970*/  ISETP.GT.AND P3, PT, R4, 0x2d, PT ;  /* 0x0000002d0400780c */ /* 0x000fc60003f64270 */
[----:B------:R1:W4:Y:S01]  /*6980*/  @P4 LDG.E.U8 R22, desc[UR14][R188.64] ;  /* 0x0000000ebc164981 */ /* 0x000322000c1e1100 */
[C---:B0-----:R-:W-:Y:S02]  /*6990*/  IADD3 R158, P1, R190.reuse, R6, RZ ;  /* 0x00000006be9e7210 */ /* 0x041fe40007f3e0ff */
[----:B------:R-:W-:Y:S02]  /*69a0*/  PRMT R157, RZ, 0x7610, R157 ;  /* 0x00007610ff9d7816 */ /* 0x000fe4000000009d */
[----:B------:R-:W-:Y:S01]  /*69b0*/  LEA.HI.X.SX32 R159, R190, R11, 0x1, P1 ;  /* 0x0000000bbe9f7211 */ /* 0x000fe200008f0eff */
[----:B-1----:R-:W-:Y:S01]  /*69c0*/  IMAD R189, R12, 0x2d, RZ ;  /* 0x0000002d0cbd7824 */ /* 0x002fe200078e02ff */
[----:B------:R-:W-:-:S03]  /*69d0*/  ISETP.GT.AND P4, PT, R4, 0x2e, PT ;  /* 0x0000002e0400780c */ /* 0x000fc60003f84270 */
[----:B------:R0:W4:Y:S01]  /*69e0*/  @P0 LDG.E.U8 R157, desc[UR14][R158.64] ;  /* 0x0000000e9e9d0981 */ /* 0x000122000c1e1100 */
[-C--:B------:R-:W-:Y:S02]  /*69f0*/  IADD3 R188, P1, R196, R6.reuse, RZ ;  /* 0x00000006c4bc7210 */ /* 0x080fe40007f3e0ff */
[C---:B------:R-:W-:Y:S01]  /*6a00*/  IADD3 R190, P2, R189.reuse, R6, RZ ;  /* 0x00000006bdbe7210 */ /* 0x040fe20007f5e0ff */
[----:B------:R-:W-:Y:S01]  /*6a10*/  IMAD R197, R12, 0x2f, RZ ;  /* 0x0000002f0cc57824 */ /* 0x000fe200078e02ff */
[----:B------:R-:W-:Y:S02]  /*6a20*/  ISETP.GT.AND P0, PT, R4, 0x2f, PT ;  /* 0x0000002f0400780c */ /* 0x000fe40003f04270 */
[----:B------:R-:W-:Y:S02]  /*6a30*/  LEA.HI.X.SX32 R191, R189, R11, 0x1, P2 ;  /* 0x0000000bbdbf7211 */ /* 0x000fe400010f0eff */
[----:B0-----:R-:W-:Y:S02]  /*6a40*/  PRMT R159, RZ, 0x7610, R159 ;  /* 0x00007610ff9f7816 */ /* 0x001fe4000000009f */
[----:B------:R-:W-:-:S02]  /*6a50*/  PRMT R158, RZ, 0x7610, R158 ;  /* 0x00007610ff9e7816 */ /* 0x000fc4000000009e */
[----:B------:R-:W-:Y:S02]  /*6a60*/  LEA.HI.X.SX32 R189, R196, R11, 0x1, P1 ;  /* 0x0000000bc4bd7211 */ /* 0x000fe400008f0eff */
[----:B------:R0:W4:Y:S01]  /*6a70*/  @P3 LDG.E.U8 R159, desc[UR14][R190.64] ;  /* 0x0000000ebe9f3981 */ /* 0x000122000c1e1100 */
[----:B------:R-:W-:-:S03]  /*6a80*/  ISETP.GT.AND P2, PT, R4, 0x30, PT ;  /* 0x000000300400780c */ /* 0x000fc60003f44270 */
[----:B------:R1:W4:Y:S01]  /*6a90*/  @P4 LDG.E.U8 R158, desc[UR14][R188.64] ;  /* 0x0000000ebc9e4981 */ /* 0x000322000c1e1100 */
[----:B------:R-:W-:Y:S02]  /*6aa0*/  PRMT R196, RZ, 0x7610, R196 ;  /* 0x00007610ffc47816 */ /* 0x000fe400000000c4 */
[----:B0-----:R-:W-:Y:S01]  /*6ab0*/  IADD3 R190, P1, R197, R6, RZ ;  /* 0x00000006c5be7210 */ /* 0x001fe20007f3e0ff */
[----:B-1----:R-:W-:-:S03]  /*6ac0*/  IMAD R189, R12, 0x30, RZ ;  /* 0x000000300cbd7824 */ /* 0x002fc600078e02ff */
[----:B------:R-:W-:Y:S02]  /*6ad0*/  LEA.HI.X.SX32 R191, R197, R11, 0x1, P1 ;  /* 0x0000000bc5bf7211 */ /* 0x000fe400008f0eff */
[----:B------:R-:W-:-:S03]  /*6ae0*/  IADD3 R188, P1, R189, R6, RZ ;  /* 0x00000006bdbc7210 */ /* 0x000fc60007f3e0ff */
[----:B------:R0:W4:Y:S01]  /*6af0*/  @P0 LDG.E.U8 R196, desc[UR14][R190.64] ;  /* 0x0000000ebec40981 */ /* 0x000122000c1e1100 */
[----:B------:R-:W-:Y:S02]  /*6b00*/  LEA.HI.X.SX32 R189, R189, R11, 0x1, P1 ;  /* 0x0000000bbdbd7211 */ /* 0x000fe400008f0eff */
[----:B------:R-:W-:Y:S02]  /*6b10*/  ISETP.GT.AND P1, PT, R4, 0x31, PT ;  /* 0x000000310400780c */ /* 0x000fe40003f24270 */
[----:B0-----:R-:W-:Y:S01]  /*6b20*/  PRMT R190, RZ, 0x7610, R190 ;  /* 0x00007610ffbe7816 */ /* 0x001fe200000000be */
[----:B------:R-:W-:-:S05]  /*6b30*/  IMAD R191, R12, 0x31, RZ ;  /* 0x000000310cbf7824 */ /* 0x000fca00078e02ff */
[----:B------:R0:W4:Y:S02]  /*6b40*/  @P2 LDG.E.U8 R190, desc[UR14][R188.64] ;  /* 0x0000000ebcbe2981 */ /* 0x000124000c1e1100 */
[----:B0-----:R-:W-:-:S04]  /*6b50*/  IADD3 R188, P0, R191, R6, RZ ;  /* 0x00000006bfbc7210 */ /* 0x001fc80007f1e0ff */
[----:B------:R-:W-:Y:S02]  /*6b60*/  LEA.HI.X.SX32 R189, R191, R11, 0x1, P0 ;  /* 0x0000000bbfbd7211 */ /* 0x000fe400000f0eff */
[----:B------:R-:W-:-:S06]  /*6b70*/  PRMT R191, RZ, 0x7610, R191 ;  /* 0x00007610ffbf7816 */ /* 0x000fcc00000000bf */
[----:B------:R0:W4:Y:S01]  /*6b80*/  @P1 LDG.E.U8 R191, desc[UR14][R188.64] ;  /* 0x0000000ebcbf1981 */ /* 0x000122000c1e1100 */
[----:B------:R-:W-:Y:S01]  /*6b90*/  ISETP.GT.AND P1, PT, R4, 0x32, PT ;  /* 0x000000320400780c */ /* 0x000fe20003f24270 */
[----:B0-----:R-:W-:Y:S01]  /*6ba0*/  IMAD R189, R12, 0x32, RZ ;  /* 0x000000320cbd7824 */ /* 0x001fe200078e02ff */
[----:B------:R-:W-:-:S04]  /*6bb0*/  PRMT R197, RZ, 0x7610, R197 ;  /* 0x00007610ffc57816 */ /* 0x000fc800000000c5 */
[----:B------:R-:W-:-:S04]  /*6bc0*/  IADD3 R188, P0, R189, R6, RZ ;  /* 0x00000006bdbc7210 */ /* 0x000fc80007f1e0ff */
[----:B------:R-:W-:-:S05]  /*6bd0*/  LEA.HI.X.SX32 R189, R189, R11, 0x1, P0 ;  /* 0x0000000bbdbd7211 */ /* 0x000fca00000f0eff */
        /* <DEDUP_REMOVED lines=79> */
[----:B--2---:R-:W-:Y:S02]  /*70d0*/  LOP3.LUT R162, R162, 0xffff, RZ, 0xc0, !PT ;  /* 0x0000ffffa2a27812 */ /* 0x004fe400078ec0ff */
[----:B---3--:R-:W-:Y:S02]  /*70e0*/  LOP3.LUT R163, R163, 0xffff, RZ, 0xc0, !PT ;  /* 0x0000ffffa3a37812 */ /* 0x008fe400078ec0ff */
[----:B----4-:R-:W-:Y:S02]  /*70f0*/  LOP3.LUT R180, R180, 0xffff, RZ, 0xc0, !PT ;  /* 0x0000ffffb4b47812 */ /* 0x010fe400078ec0ff */
[----:B------:R-:W-:Y:S02]  /*7100*/  LOP3.LUT R181, R181, 0xffff, RZ, 0xc0, !PT ;  /* 0x0000ffffb5b57812 */ /* 0x000fe400078ec0ff */
[----:B------:R-:W-:Y:S02]  /*7110*/  LOP3.LUT R182, R182, 0xffff, RZ, 0xc0, !PT ;  /* 0x0000ffffb6b67812 */ /* 0x000fe400078ec0ff */
[----:B------:R-:W-:-:S02]  /*7120*/  LOP3.LUT R183, R183, 0xffff, RZ, 0xc0, !PT ;  /* 0x0000ffffb7b77812 */ /* 0x000fc400078ec0ff */
[----:B------:R-:W-:Y:S02]  /*7130*/  LOP3.LUT R184, R184, 0xffff, RZ, 0xc0, !PT ;  /* 0x0000ffffb8b87812 */ /* 0x000fe400078ec0ff */
[----:B------:R-:W-:Y:S02]  /*7140*/  LOP3.LUT R185, R185, 0xffff, RZ, 0xc0, !PT ;  /* 0x0000ffffb9b97812 */ /* 0x000fe400078ec0ff */
[----:B------:R-:W-:Y:S02]  /*7150*/  LOP3.LUT R186, R186, 0xffff, RZ, 0xc0, !PT ;  /* 0x0000ffffbaba7812 */ /* 0x000fe400078ec0ff */
[----:B------:R-:W-:Y:S02]  /*7160*/  LOP3.LUT R187, R187, 0xffff, RZ, 0xc0, !PT ;  /* 0x0000ffffbbbb7812 */ /* 0x000fe400078ec0ff */
[----:B------:R-:W-:Y:S02]  /*7170*/  LOP3.LUT R192, R192, 0xffff, RZ, 0xc0, !PT ;  /* 0x0000ffffc0c07812 */ /* 0x000fe400078ec0ff */
[----:B------:R-:W-:-:S02]  /*7180*/  LOP3.LUT R193, R193, 0xffff, RZ, 0xc0, !PT ;  /* 0x0000ffffc1c17812 */ /* 0x000fc400078ec0ff */
[----:B------:R-:W-:Y:S02]  /*7190*/  LOP3.LUT R160, R160, 0xffff, RZ, 0xc0, !PT ;  /* 0x0000ffffa0a07812 */ /* 0x000fe400078ec0ff */
[----:B------:R-:W-:Y:S02]  /*71a0*/  LOP3.LUT R194, R194, 0xffff, RZ, 0xc0, !PT ;  /* 0x0000ffffc2c27812 */ /* 0x000fe400078ec0ff */
[----:B------:R-:W-:Y:S02]  /*71b0*/  LOP3.LUT R195, R195, 0xffff, RZ, 0xc0, !PT ;  /* 0x0000ffffc3c37812 */ /* 0x000fe400078ec0ff */
[----:B------:R-:W-:Y:S02]  /*71c0*/  LOP3.LUT R161, R161, 0xffff, RZ, 0xc0, !PT ;  /* 0x0000ffffa1a17812 */ /* 0x000fe400078ec0ff */
[----:B0-----:R-:W-:Y:S02]  /*71d0*/  PRMT R188, R162, 0x3340, R163 ;  /* 0x00003340a2bc7816 */ /* 0x001fe400000000a3 */
[----:B------:R-:W-:-:S02]  /*71e0*/  PRMT R180, R180, 0x3340, R181 ;  /* 0x00003340b4b47816 */ /* 0x000fc400000000b5 */
[----:B------:R-:W-:Y:S02]  /*71f0*/  PRMT R182, R182, 0x3340, R183 ;  /* 0x00003340b6b67816 */ /* 0x000fe400000000b7 */
[----:B------:R-:W-:Y:S02]  /*7200*/  PRMT R184, R184, 0x3340, R185 ;  /* 0x00003340b8b87816 */ /* 0x000fe400000000b9 */
[----:B------:R-:W-:Y:S02]  /*7210*/  PRMT R162, R186, 0x3340, R187 ;  /* 0x00003340baa27816 */ /* 0x000fe400000000bb */
[----:B------:R-:W-:Y:S02]  /*7220*/  PRMT R192, R192, 0x3340, R193 ;  /* 0x00003340c0c07816 */ /* 0x000fe400000000c1 */
[----:B------:R-:W-:Y:S02]  /*7230*/  PRMT R163, R194, 0x3340, R195 ;  /* 0x00003340c2a37816 */ /* 0x000fe400000000c3 */
[----:B------:R-:W-:-:S02]  /*7240*/  PRMT R160, R160, 0x3340, R161 ;  /* 0x00003340a0a07816 */ /* 0x000fc400000000a1 */
[----:B------:R-:W-:Y:S02]  /*7250*/  PRMT R161, R180, 0x5410, R182 ;  /* 0x00005410b4a17816 */ /* 0x000fe400000000b6 */
[----:B------:R-:W-:Y:S02]  /*7260*/  PRMT R162, R184, 0x5410, R162 ;  /* 0x00005410b8a27816 */ /* 0x000fe400000000a2 */
[----:B------:R-:W-:Y:S02]  /*7270*/  PRMT R163, R192, 0x5410, R163 ;  /* 0x00005410c0a37816 */ /* 0x000fe400000000a3 */
[----:B------:R-:W-:Y:S01]  /*7280*/  PRMT R160, R160, 0x5410, R188 ;  /* 0x00005410a0a07816 */ /* 0x000fe200000000bc */
[----:B------:R-:W-:Y:S01]  /*7290*/  BAR.SYNC.DEFER_BLOCKING 0x0 ;  /* 0x0000000000007b1d */ /* 0x000fe20000010000 */
[----:B------:R-:W-:-:S05]  /*72a0*/  ISETP.GE.AND P0, PT, R5, R4, PT ;  /* 0x000000040500720c */ /* 0x000fca0003f06270 */
[----:B------:R0:W-:Y:S04]  /*72b0*/  STL [R1+0x1bc], R6 ;  /* 0x0001bc0601007387 */ /* 0x0001e80000100800 */
[----:B0-----:R-:W2:Y:S04]  /*72c0*/  LDL R6, [R1+0x138] ;  /* 0x0001380001067983 */ /* 0x001ea80000100800 */
[----:B------:R0:W-:Y:S04]  /*72d0*/  STS.128 [R2+UR12], R160 ;  /* 0x000000a002007988 */ /* 0x0001e80008000c0c */
[----:B0-----:R-:W3:Y:S04]  /*72e0*/  LDL R162, [R1+0x15c] ;  /* 0x00015c0001a27983 */ /* 0x001ee80000100800 */
[----:B------:R-:W4:Y:S04]  /*72f0*/  LDL R163, [R1+0x13c] ;  /* 0x00013c0001a37983 */ /* 0x000f280000100800 */
[----:B------:R-:W2:Y:S04]  /*7300*/  LDL R2, [R1+0x11c] ;  /* 0x00011c0001027983 */ /* 0x000ea80000100800 */
[----:B------:R-:W4:Y:S01]  /*7310*/  LDL.LU R5, [R1+0x158] ;  /* 0x0001580001057983 */ /* 0x000f220000300800 */
[----:B------:R-:W-:-:S02]  /*7320*/  IADD3 RZ, P1, R3, R7, RZ ;  /* 0x0000000703ff7210 */ /* 0x000fc40007f3e0ff */
[----:B------:R-:W-:Y:S01]  /*7330*/  SHF.R.S32.HI R12, RZ, 0x1f, R3 ;  /* 0x0000001fff0c7819 */ /* 0x000fe20000011403 */
[----:B------:R-:W-:Y:S01]  /*7340*/  IMAD.IADD R160, R3, 0x1, R7 ;  /* 0x0000000103a07824 */ /* 0x000fe200078e0207 */
[----:B------:R-:W-:-:S03]  /*7350*/  PRMT R180, RZ, 0x7610, R180 ;  /* 0x00007610ffb47816 */ /* 0x000fc600000000b4 */
[C---:B------:R-:W-:Y:S01]  /*7360*/  IMAD.X R161, R12.reuse, 0x1, R233, P1 ;  /* 0x000000010ca17824 */ /* 0x040fe200008e06e9 */
[C---:B------:R-:W-:Y:S02]  /*7370*/  IADD3 RZ, P1, R3.reuse, R9, RZ ;  /* 0x0000000903ff7210 */ /* 0x040fe40007f3e0ff */
[----:B------:R-:W-:Y:S02]  /*7380*/  PRMT R181, RZ, 0x7610, R181 ;  /* 0x00007610ffb57816 */ /* 0x000fe400000000b5 */
[----:B------:R0:W2:Y:S01]  /*7390*/  @!P0 LDG.E.U8 R180, desc[UR14][R160.64] ;  /* 0x0000000ea0b48981 */ /* 0x0000a2000c1e1100 */
[----:B------:R-:W-:Y:S01]  /*73a0*/  PRMT R182, RZ, 0x7610, R182 ;  /* 0x00007610ffb67816 */ /* 0x000fe200000000b6 */
[C---:B0-----:R-:W-:Y:S02]  /*73b0*/  IMAD.IADD R160, R3.reuse, 0x1, R9 ;  /* 0x0000000103a07824 */ /* 0x041fe400078e0209 */
[----:B------:R-:W-:Y:S01]  /*73c0*/  IMAD.X R161, R12, 0x1, R231, P1 ;  /* 0x000000010ca17824 */ /* 0x000fe200008e06e7 */
[----:B------:R-:W-:-:S04]  /*73d0*/  IADD3 RZ, P1, R3, R16, RZ ;  /* 0x0000001003ff7210 */ /* 0x000fc80007f3e0ff */
[----:B------:R0:W2:Y:S02]  /*73e0*/  @!P0 LDG.E.U8 R181, desc[UR14][R160.64] ;  /* 0x0000000ea0b58981 */ /* 0x0000a4000c1e1100 */
[----:B0-----:R-:W-:Y:S02]  /*73f0*/  IMAD.IADD R160, R3, 0x1, R16 ;  /* 0x0000000103a07824 */ /* 0x001fe400078e0210 */
[----:B------:R-:W-:-:S05]  /*7400*/  IMAD.X R161, R12, 0x1, R229, P1 ;  /* 0x000000010ca17824 */ /* 0x000fca00008e06e5 */
[----:B------:R0:W2:Y:S01]  /*7410*/  @!P0 LDG.E.U8 R182, desc[UR14][R160.64] ;  /* 0x0000000ea0b68981 */ /* 0x0000a2000c1e1100 */
[----:B------:R-:W-:Y:S02]  /*7420*/  PRMT R183, RZ, 0x7610, R183 ;  /* 0x00007610ffb77816 */ /* 0x000fe400000000b7 */
[----:B0-----:R-:W-:-:S05]  /*7430*/  IADD3 R160, P1, R3, R0, RZ ;  /* 0x0000000003a07210 */ /* 0x001fca0007f3e0ff */
[----:B------:R-:W-:-:S05]  /*7440*/  IMAD.X R161, R12, 0x1, R15, P1 ;  /* 0x000000010ca17824 */ /* 0x000fca00008e060f */
[----:B------:R3:W2:Y:S01]  /*7450*/  @!P0 LDG.E.U8 R183, desc[UR14][R160.64] ;  /* 0x0000000ea0b78981 */ /* 0x0006a2000c1e1100 */
[----:B------:R-:W-:Y:S02]  /*7460*/  PRMT R184, RZ, 0x7610, R184 ;  /* 0x00007610ffb87816 */ /* 0x000fe400000000b8 */
[----:B------:R-:W-:Y:S02]  /*7470*/  PRMT R185, RZ, 0x7610, R185 ;  /* 0x00007610ffb97816 */ /* 0x000fe400000000b9 */
[----:B---3--:R-:W-:-:S05]  /*7480*/  IADD3 R160, P1, R3, R162, RZ ;  /* 0x000000a203a07210 */ /* 0x008fca0007f3e0ff */
[----:B----4-:R-:W-:-:S05]  /*7490*/  IMAD.X R161, R12, 0x1, R5, P1 ;  /* 0x000000010ca17824 */ /* 0x010fca00008e0605 */
[----:B------:R0:W3:Y:S02]  /*74a0*/  @!P0 LDG.E.U8 R184, desc[UR14][R160.64] ;  /* 0x0000000ea0b88981 */ /* 0x0000e4000c1e1100 */
[----:B0-----:R-:W-:-:S05]  /*74b0*/  IADD3 R160, P1, R3, R163, RZ ;  /* 0x000000a303a07210 */ /* 0x001fca0007f3e0ff */
[----:B--2---:R-:W-:Y:S01]  /*74c0*/  IMAD.X R161, R12, 0x1, R6, P1 ;  /* 0x000000010ca17824 */ /* 0x004fe200008e0606 */
[----:B------:R0:W-:Y:S04]  /*74d0*/  STL [R1+0x17c], R5 ;  /* 0x00017c0501007387 */ /* 0x0001e80000100800 */
[----:B------:R1:W2:Y:S01]  /*74e0*/  @!P0 LDG.E.U8 R185, desc[UR14][R160.64] ;  /* 0x0000000ea0b98981 */ /* 0x0002a2000c1e1100 */
[----:B------:R-:W-:Y:S02]  /*74f0*/  PRMT R186, RZ, 0x7610, R186 ;  /* 0x00007610ffba7816 */ /* 0x000fe400000000ba */
[----:B------:R-:W-:Y:S01]  /*7500*/  PRMT R187, RZ, 0x7610, R187 ;  /* 0x00007610ffbb7816 */ /* 0x000fe200000000bb */
[----:B------:R-:W4:Y:S04]  /*7510*/  LDL R163, [R1+0xd8] ;  /* 0x0000d80001a37983 */ /* 0x000f280000100800 */
[----:B------:R-:W3:Y:S04]  /*7520*/  LDL R162, [R1+0xbc] ;  /* 0x0000bc0001a27983 */ /* 0x000ee80000100800 */
[----:B------:R-:W2:Y:S01]  /*7530*/  LDL R161, [R1+0x118] ;  /* 0x0001180001a17983 */ /* 0x000ea20000100800 */
[----:B-1----:R-:W-:-:S03]  /*7540*/  IADD3 R160, P1, R3, R2, RZ ;  /* 0x0000000203a07210 */ /* 0x002fc60007f3e0ff */
[----:B------:R-:W3:Y:S04]  /*7550*/  LDL R6, [R1+0xb8] ;  /* 0x0000b80001067983 */ /* 0x000ee80000100800 */
[----:B0-----:R-:W3:Y:S04]  /*7560*/  LDL R5, [R1+0x9c] ;  /* 0x00009c0001057983 */ /* 0x001ee80000100800 */
[----:B------:R-:W3:Y:S01]  /*7570*/  LDL R2, [R1+0x98] ;  /* 0x0000980001027983 */ /* 0x000ee20000100800 */
[----:B--2---:R-:W-:-:S05]  /*7580*/  IMAD.X R161, R12, 0x1, R161, P1 ;  /* 0x000000010ca17824 */ /* 0x004fca00008e06a1 */
[----:B------:R0:W2:Y:S04]  /*7590*/  @!P0 LDG.E.U8 R186, desc[UR14][R160.64] ;  /* 0x0000000ea0ba8981 */ /* 0x0000a8000c1e1100 */
[----:B------:R-:W0:Y:S02]  /*75a0*/  LDL R161, [R1+0xfc] ;  /* 0x0000fc0001a17983 */ /* 0x000e240000100800 */
[----:B0-----:R-:W-:Y:S02]  /*75b0*/  IADD3 R160, P1, R3, R161, RZ ;  /* 0x000000a103a07210 */ /* 0x001fe40007f3e0ff */
[----:B------:R-:W4:Y:S03]  /*75c0*/  LDL R161, [R1+0xf8] ;  /* 0x0000f80001a17983 */ /* 0x000f260000100800 */
[----:B----4-:R-:W-:-:S05]  /*75d0*/  IMAD.X R161, R12, 0x1, R161, P1 ;  /* 0x000000010ca17824 */ /* 0x010fca00008e06a1 */
[----:B------:R0:W4:Y:S04]  /*75e0*/  @!P0 LDG.E.U8 R187, desc[UR14][R160.64] ;  /* 0x0000000ea0bb8981 */ /* 0x000128000c1e1100 */
[----:B------:R-:W0:Y:S01]  /*75f0*/  LDL R161, [R1+0xdc] ;  /* 0x0000dc0001a17983 */ /* 0x000e220000100800 */
[----:B------:R-:W-:Y:S02]  /*7600*/  PRMT R188, RZ, 0x7610, R188 ;  /* 0x00007610ffbc7816 */ /* 0x000fe400000000bc */
[----:B------:R-:W-:Y:S02]  /*7610*/  PRMT R189, RZ, 0x7610, R189 ;  /* 0x00007610ffbd7816 */ /* 0x000fe400000000bd */
[----:B------:R-:W-:Y:S02]  /*7620*/  LOP3.LUT R166, R166, 0xffff, RZ, 0xc0, !PT ;  /* 0x0000ffffa6a67812 */ /* 0x000fe400078ec0ff */
[----:B------:R-:W-:-:S02]  /*7630*/  LOP3.LUT R167, R167, 0xffff, RZ, 0xc0, !PT ;  /* 0x0000ffffa7a77812 */ /* 0x000fc400078ec0ff */
[----:B------:R-:W-:Y:S02]  /*7640*/  LOP3.LUT R178, R178, 0xffff, RZ, 0xc0, !PT ;  /* 0x0000ffffb2b27812 */ /* 0x000fe400078ec0ff */
[----:B------:R-:W-:Y:S02]  /*7650*/  LOP3.LUT R179, R179, 0xffff, RZ, 0xc0, !PT ;  /* 0x0000ffffb3b37812 */ /* 0x000fe400078ec0ff */
[----:B0-----:R-:W-:-:S05]  /*7660*/  IADD3 R160, P1, R3, R161, RZ ;  /* 0x000000a103a07210 */ /* 0x001fca0007f3e0ff */
[----:B------:R-:W-:-:S05]  /*7670*/  IMAD.X R161, R12, 0x1, R163, P1 ;  /* 0x000000010ca17824 */ /* 0x000fca00008e06a3 */
[----:B------:R3:W4:Y:S02]  /*7680*/  @!P0 LDG.E.U8 R188, desc[UR14][R160.64] ;  /* 0x0000000ea0bc8981 */ /* 0x000724000c1e1100 */
[----:B---3--:R-:W-:-:S05]  /*7690*/  IADD3 R160, P1, R3, R162, RZ ;  /* 0x000000a203a07210 */ /* 0x008fca0007f3e0ff */
[----:B------:R-:W-:Y:S01]  /*76a0*/  IMAD.X R161, R12, 0x1, R6, P1 ;  /* 0x000000010ca17824 */ /* 0x000fe200008e0606 */
[----:B------:R-:W-:Y:S01]  /*76b0*/  PRMT R163, R178, 0x3340, R166 ;  /* 0x00003340b2a37816 */ /* 0x000fe200000000a6 */
[----:B------:R-:W3:Y:S04]  /*76c0*/  LDL R6, [R1+0x38] ;  /* 0x0000380001067983 */ /* 0x000ee80000100800 */
[----:B------:R0:W4:Y:S01]  /*76d0*/  @!P0 LDG.E.U8 R189, desc[UR14][R160.64] ;  /* 0x0000000ea0bd8981 */ /* 0x000122000c1e1100 */
[----:B------:R-:W-:-:S03]  /*76e0*/  PRMT R162, R179, 0x3340, R167 ;  /* 0x00003340b3a27816 */ /* 0x000fc600000000a7 */
[----:B------:R-:W2:Y:S04]  /*76f0*/  LDL R166, [R1+0x78] ;  /* 0x0000780001a67983 */ /* 0x000ea80000100800 */
[----:B------:R-:W3:Y:S01]  /*7700*/  LDL R167, [R1+0x5c] ;  /* 0x00005c0001a77983 */ /* 0x000ee20000100800 */
[----:B0-----:R-:W-:-:S03]  /*7710*/  IADD3 R160, P1, R3, R5, RZ ;  /* 0x0000000503a07210 */ /* 0x001fc60007f3e0ff */
[----:B------:R-:W4:Y:S02]  /*7720*/  LDL R5, [R1+0x7c] ;  /* 0x00007c0001057983 */ /* 0x000f240000100800 */
[----:B------:R-:W-:Y:S02]  /*7730*/  IMAD.X R161, R12, 0x1, R2, P1 ;  /* 0x000000010ca17824 */ /* 0x000fe400008e0602 */
[----:B------:R-:W2:Y:S01]  /*7740*/  LDL R2, [R1+0x16c] ;  /* 0x00016c0001027983 */ /* 0x000ea20000100800 */
[----:B------:R-:W-:Y:S02]  /*7750*/  PRMT R192, RZ, 0x7610, R192 ;  /* 0x00007610ffc07816 */ /* 0x000fe400000000c0 */
[----:B------:R-:W-:Y:S02]  /*7760*/  LOP3.LUT R172, R172, 0xffff, RZ, 0xc0, !PT ;  /* 0x0000ffffacac7812 */ /* 0x000fe400078ec0ff */
[----:B------:R-:W-:Y:S02]  /*7770*/  LOP3.LUT R171, R171, 0xffff, RZ, 0xc0, !PT ;  /* 0x0000ffffabab7812 */ /* 0x000fe400078ec0ff */
[----:B------:R-:W-:Y:S01]  /*7780*/  LOP3.LUT R174, R174, 0xffff, RZ, 0xc0, !PT ;  /* 0x0000ffffaeae7812 */ /* 0x000fe200078ec0ff */
[----:B------:R0:W3:Y:S01]  /*7790*/  @!P0 LDG.E.U8 R192, desc[UR14][R160.64] ;  /* 0x0000000ea0c08981 */ /* 0x0000e2000c1e1100 */
        /* <DEDUP_REMOVED lines=9> */
[----:B------:R-:W-:Y:S02]  /*7830*/  PRMT R171, R172, 0x3340, R171 ;  /* 0x00003340acab7816 */ /* 0x000fe400000000ab */
[----:B0-----:R-:W-:Y:S02]  /*7840*/  PRMT R160, R174, 0x3340, R170 ;  /* 0x00003340aea07816 */ /* 0x001fe400000000aa */
[----:B------:R-:W-:Y:S02]  /*7850*/  PRMT R169, R173, 0x3340, R169 ;  /* 0x00003340ada97816 */ /* 0x000fe400000000a9 */
[----:B------:R-:W-:-:S02]  /*7860*/  PRMT R161, R176, 0x3340, R168 ;  /* 0x00003340b0a17816 */ /* 0x000fc400000000a8 */
[----:B------:R-:W-:Y:S02]  /*7870*/  PRMT R175, R175, 0x3340, R164 ;  /* 0x00003340afaf7816 */ /* 0x000fe400000000a4 */
[----:B------:R-:W-:Y:S02]  /*7880*/  PRMT R177, R177, 0x3340, R165 ;  /* 0x00003340b1b17816 */ /* 0x000fe400000000a5 */
[----:B------:R-:W-:Y:S02]  /*7890*/  PRMT R160, R171, 0x5410, R160 ;  /* 0x00005410aba07816 */ /* 0x000fe400000000a0 */
[----:B------:R-:W-:Y:S02]  /*78a0*/  PRMT R161, R169, 0x5410, R161 ;  /* 0x00005410a9a17816 */ /* 0x000fe400000000a1 */
[----:B------:R-:W-:Y:S02]  /*78b0*/  PRMT R162, R175, 0x5410, R162 ;  /* 0x00005410afa27816 */ /* 0x000fe400000000a2 */
[----:B------:R-:W-:-:S02]  /*78c0*/  PRMT R163, R177, 0x5410, R163 ;  /* 0x00005410b1a37816 */ /* 0x000fc400000000a3 */
[C---:B----4-:R-:W-:Y:S02]  /*78d0*/  IADD3 R164, P1, R3.reuse, R5, RZ ;  /* 0x0000000503a47210 */ /* 0x050fe40007f3e0ff */
[----:B------:R-:W4:Y:S04]  /*78e0*/  LDL R5, [R1+0x18] ;  /* 0x0000180001057983 */ /* 0x000f280000100800 */
[----:B--2---:R0:W-:Y:S01]  /*78f0*/  STS.128 [R2+UR12], R160 ;  /* 0x000000a002007988 */ /* 0x0041e20008000c0c */
[----:B------:R-:W-:Y:S01]  /*7900*/  IMAD.X R165, R12, 0x1, R166, P1 ;  /* 0x000000010ca57824 */ /* 0x000fe200008e06a6 */
[----:B---3--:R-:W-:Y:S02]  /*7910*/  IADD3 R166, P1, R3, R167, RZ ;  /* 0x000000a703a67210 */ /* 0x008fe40007f3e0ff */
[----:B------:R-:W2:Y:S04]  /*7920*/  LDL R167, [R1+0x58] ;  /* 0x0000580001a77983 */ /* 0x000ea80000100800 */
[----:B0-----:R-:W3:Y:S04]  /*7930*/  LDL R162, [R1+0x3c] ;  /* 0x00003c0001a27983 */ /* 0x001ee80000100800 */
[----:B------:R-:W4:Y:S01]  /*7940*/  LDL R163, [R1+0x1c] ;  /* 0x00001c0001a37983 */ /* 0x000f220000100800 */
[----:B------:R-:W-:-:S02]  /*7950*/  PRMT R168, RZ, 0x7610, R168 ;  /* 0x00007610ffa87816 */ /* 0x000fc400000000a8 */
[----:B------:R-:W-:Y:S01]  /*7960*/  PRMT R169, RZ, 0x7610, R169 ;  /* 0x00007610ffa97816 */ /* 0x000fe200000000a9 */
[----:B------:R-:W4:Y:S04]  /*7970*/  LDL.LU R2, [R1+0x150] ;  /* 0x0001500001027983 */ /* 0x000f280000300800 */
[----:B------:R0:W4:Y:S02]  /*7980*/  @!P0 LDG.E.U8 R168, desc[UR14][R164.64] ;  /* 0x0000000ea4a88981 */ /* 0x000124000c1e1100 */
[----:B0-----:R-:W-:Y:S02]  /*7990*/  PRMT R164, RZ, 0x7610, R164 ;  /* 0x00007610ffa47816 */ /* 0x001fe400000000a4 */
[----:B------:R-:W-:Y:S02]  /*79a0*/  PRMT R165, RZ, 0x7610, R165 ;  /* 0x00007610ffa57816 */ /* 0x000fe400000000a5 */
[----:B------:R-:W-:Y:S01]  /*79b0*/  PRMT R170, RZ, 0x7610, R170 ;  /* 0x00007610ffaa7816 */ /* 0x000fe200000000aa */
[----:B--2---:R-:W-:-:S05]  /*79c0*/  IMAD.X R167, R12, 0x1, R167, P1 ;  /* 0x000000010ca77824 */ /* 0x004fca00008e06a7 */
[----:B------:R0:W2:Y:S01]  /*79d0*/  @!P0 LDG.E.U8 R164, desc[UR14][R166.64] ;  /* 0x0000000ea6a48981 */ /* 0x0000a2000c1e1100 */
[C---:B---3--:R-:W-:Y:S02]  /*79e0*/  IADD3 R160, P2, R3.reuse, R162, RZ ;  /* 0x000000a203a07210 */ /* 0x048fe40007f5e0ff */
[----:B----4-:R-:W-:-:S03]  /*79f0*/  IADD3 R162, P1, R3, R163, RZ ;  /* 0x000000a303a27210 */ /* 0x010fc60007f3e0ff */
[C---:B------:R-:W-:Y:S01]  /*7a00*/  IMAD.X R161, R12.reuse, 0x1, R6, P2 ;  /* 0x000000010ca17824 */ /* 0x040fe200010e0606 */
[----:B0-----:R-:W-:Y:S01]  /*7a10*/  PRMT R166, RZ, 0x7610, R166 ;  /* 0x00007610ffa67816 */ /* 0x001fe200000000a6 */
[----:B------:R-:W3:Y:S01]  /*7a20*/  LDL R6, [R1+0x154] ;  /* 0x0001540001067983 */ /* 0x000ee20000100800 */
[----:B------:R-:W-:-:S03]  /*7a30*/  IMAD.X R163, R12, 0x1, R5, P1 ;  /* 0x000000010ca37824 */ /* 0x000fc600008e0605 */
[----:B------:R0:W4:Y:S01]  /*7a40*/  @!P0 LDG.E.U8 R165, desc[UR14][R160.64] ;  /* 0x0000000ea0a58981 */ /* 0x000122000c1e1100 */
[----:B------:R-:W-:-:S03]  /*7a50*/  PRMT R167, RZ, 0x7610, R167 ;  /* 0x00007610ffa77816 */ /* 0x000fc600000000a7 */
[----:B------:R1:W4:Y:S04]  /*7a60*/  @!P0 LDG.E.U8 R166, desc[UR14][R162.64] ;  /* 0x0000000ea2a68981 */ /* 0x000328000c1e1100 */
[----:B------:R-:W2:Y:S01]  /*7a70*/  LDL R5, [R1+0x114] ;  /* 0x0001140001057983 */ /* 0x000ea20000100800 */
[----:B0-----:R-:W-:-:S05]  /*7a80*/  IADD3 R160, P1, R3, R252, RZ ;  /* 0x000000fc03a07210 */ /* 0x001fca0007f3e0ff */
[----:B------:R-:W-:Y:S01]  /*7a90*/  IMAD.X R161, R12, 0x1, R251, P1 ;  /* 0x000000010ca17824 */ /* 0x000fe200008e06fb */
[----:B-1----:R-:W-:-:S04]  /*7aa0*/  IADD3 R162, P1, R3, R244, RZ ;  /* 0x000000f403a27210 */ /* 0x002fc80007f3e0ff */
[----:B------:R0:W4:Y:S01]  /*7ab0*/  @!P0 LDG.E.U8 R167, desc[UR14][R160.64] ;  /* 0x0000000ea0a78981 */ /* 0x000122000c1e1100 */
[----:B------:R-:W-:-:S05]  /*7ac0*/  IMAD.X R163, R12, 0x1, R243, P1 ;  /* 0x000000010ca37824 */ /* 0x000fca00008e06f3 */
[----:B------:R1:W4:Y:S01]  /*7ad0*/  @!P0 LDG.E.U8 R169, desc[UR14][R162.64] ;  /* 0x0000000ea2a98981 */ /* 0x000322000c1e1100 */
[----:B0-----:R-:W-:-:S05]  /*7ae0*/  IADD3 R160, P1, R3, R236, RZ ;  /* 0x000000ec03a07210 */ /* 0x001fca0007f3e0ff */
[----:B------:R-:W-:Y:S01]  /*7af0*/  IMAD.X R161, R12, 0x1, R235, P1 ;  /* 0x000000010ca17824 */ /* 0x000fe200008e06eb */
[----:B-1----:R-:W-:-:S06]  /*7b00*/  PRMT R162, RZ, 0x7610, R162 ;  /* 0x00007610ffa27816 */ /* 0x002fcc00000000a2 */
[----:B------:R0:W4:Y:S01]  /*7b10*/  @!P0 LDG.E.U8 R162, desc[UR14][R160.64] ;  /* 0x0000000ea0a28981 */ /* 0x000122000c1e1100 */
[----:B------:R-:W-:Y:S02]  /*7b20*/  PRMT R163, RZ, 0x7610, R163 ;  /* 0x00007610ffa37816 */ /* 0x000fe400000000a3 */
[----:B0-----:R-:W-:-:S05]  /*7b30*/  IADD3 R160, P1, R3, R227, RZ ;  /* 0x000000e303a07210 */ /* 0x001fca0007f3e0ff */
[----:B------:R-:W-:-:S05]  /*7b40*/  IMAD.X R161, R12, 0x1, R225, P1 ;  /* 0x000000010ca17824 */ /* 0x000fca00008e06e1 */
[----:B------:R0:W4:Y:S02]  /*7b50*/  @!P0 LDG.E.U8 R163, desc[UR14][R160.64] ;  /* 0x0000000ea0a38981 */ /* 0x000124000c1e1100 */
[----:B0-----:R-:W-:-:S05]  /*7b60*/  IADD3 R160, P1, R3, R212, RZ ;  /* 0x000000d403a07210 */ /* 0x001fca0007f3e0ff */
[----:B------:R-:W-:Y:S01]  /*7b70*/  IMAD.X R161, R12, 0x1, R211, P1 ;  /* 0x000000010ca17824 */ /* 0x000fe200008e06d3 */
[----:B------:R0:W-:Y:S04]  /*7b80*/  STL [R1+0x1ac], R251 ;  /* 0x0001acfb01007387 */ /* 0x0001e80000100800 */
[----:B------:R1:W4:Y:S04]  /*7b90*/  @!P0 LDG.E.U8 R170, desc[UR14][R160.64] ;  /* 0x0000000ea0aa8981 */ /* 0x000328000c1e1100 */
[----:B0-----:R-:W3:Y:S04]  /*7ba0*/  LDL R251, [R1+0x130] ;  /* 0x0001300001fb7983 */ /* 0x001ee80000100800 */
[----:B------:R-:W1:Y:S01]  /*7bb0*/  LDL R161, [R1+0x134] ;  /* 0x0001340001a17983 */ /* 0x000e620000100800 */
[----:B------:R-:W-:-:S02]  /*7bc0*/  PRMT R171, RZ, 0x7610, R171 ;  /* 0x00007610ffab7816 */ /* 0x000fc400000000ab */
[----:B------:R-:W-:Y:S02]  /*7bd0*/  PRMT R172, RZ, 0x7610, R172 ;  /* 0x00007610ffac7816 */ /* 0x000fe400000000ac */
[----:B-1----:R-:W-:-:S05]  /*7be0*/  IADD3 R160, P1, R3, R161, RZ ;  /* 0x000000a103a07210 */ /* 0x002fca0007f3e0ff */
[C---:B---3--:R-:W-:Y:S02]  /*7bf0*/  IMAD.X R161, R12.reuse, 0x1, R251, P1 ;  /* 0x000000010ca17824 */ /* 0x048fe400008e06fb */
[----:B------:R-:W3:Y:S04]  /*7c00*/  LDL R251, [R1+0xb4] ;  /* 0x0000b40001fb7983 */ /* 0x000ee80000100800 */
[----:B------:R0:W4:Y:S02]  /*7c10*/  @!P0 LDG.E.U8 R171, desc[UR14][R160.64] ;  /* 0x0000000ea0ab8981 */ /* 0x000124000c1e1100 */
[----:B0-----:R-:W-:Y:S02]  /*7c20*/  IADD3 R160, P1, R3, R6, RZ ;  /* 0x0000000603a07210 */ /* 0x001fe40007f3e0ff */
[----:B------:R-:W4:Y:S03]  /*7c30*/  LDL R6, [R1+0xb0] ;  /* 0x0000b00001067983 */ /* 0x000f260000100800 */
[----:B------:R-:W-:Y:S01]  /*7c40*/  IMAD.X R161, R12, 0x1, R2, P1 ;  /* 0x000000010ca17824 */ /* 0x000fe200008e0602 */
[----:B------:R0:W-:Y:S04]  /*7c50*/  STL [R1+0x180], R2 ;  /* 0x0001800201007387 */ /* 0x0001e80000100800 */
[----:B------:R2:W4:Y:S01]  /*7c60*/  @!P0 LDG.E.U8 R172, desc[UR14][R160.64] ;  /* 0x0000000ea0ac8981 */ /* 0x000522000c1e1100 */
[----:B------:R-:W-:-:S02]  /*7c70*/  PRMT R173, RZ, 0x7610, R173 ;  /* 0x00007610ffad7816 */ /* 0x000fc400000000ad */
[----:B------:R-:W-:Y:S01]  /*7c80*/  PRMT R174, RZ, 0x7610, R174 ;  /* 0x00007610ffae7816 */ /* 0x000fe200000000ae */
[----:B0-----:R-:W4:Y:S04]  /*7c90*/  LDL R2, [R1+0x90] ;  /* 0x0000900001027983 */ /* 0x001f280000100800 */
[----:B------:R-:W3:Y:S01]  /*7ca0*/  LDL R161, [R1+0x110] ;  /* 0x0001100001a17983 */ /* 0x000ee20000100800 */
[----:B--2---:R-:W-:-:S03]  /*7cb0*/  IADD3 R160, P1, R3, R5, RZ ;  /* 0x0000000503a07210 */ /* 0x004fc60007f3e0ff */
[----:B------:R-:W2:Y:S02]  /*7cc0*/  LDL R5, [R1+0x94] ;  /* 0x0000940001057983 */ /* 0x000ea40000100800 */
[----:B---3--:R-:W-:-:S05]  /*7cd0*/  IMAD.X R161, R12, 0x1, R161, P1 ;  /* 0x000000010ca17824 */ /* 0x008fca00008e06a1 */
[----:B------:R0:W3:Y:S04]  /*7ce0*/  @!P0 LDG.E.U8 R173, desc[UR14][R160.64] ;  /* 0x0000000ea0ad8981 */ /* 0x0000e8000c1e1100 */
[----:B------:R-:W0:Y:S02]  /*7cf0*/  LDL R161, [R1+0xf4] ;  /* 0x0000f40001a17983 */ /* 0x000e240000100800 */
[----:B0-----:R-:W-:Y:S02]  /*7d00*/  IADD3 R160, P1, R3, R161, RZ ;  /* 0x000000a103a07210 */ /* 0x001fe40007f3e0ff */
[----:B------:R-:W4:Y:S03]  /*7d10*/  LDL R161, [R1+0xf0] ;  /* 0x0000f00001a17983 */ /* 0x000f260000100800 */
[----:B----4-:R-:W-:-:S05]  /*7d20*/  IMAD.X R161, R12, 0x1, R161, P1 ;  /* 0x000000010ca17824 */ /* 0x010fca00008e06a1 */
[----:B------:R0:W4:Y:S04]  /*7d30*/  @!P0 LDG.E.U8 R174, desc[UR14][R160.64] ;  /* 0x0000000ea0ae8981 */ /* 0x000128000c1e1100 */
[----:B------:R-:W0:Y:S02]  /*7d40*/  LDL R161, [R1+0xd4] ;  /* 0x0000d40001a17983 */ /* 0x000e240000100800 */
[----:B0-----:R-:W-:Y:S02]  /*7d50*/  IADD3 R160, P1, R3, R161, RZ ;  /* 0x000000a103a07210 */ /* 0x001fe40007f3e0ff */
[----:B------:R-:W2:Y:S01]  /*7d60*/  LDL R161, [R1+0xd0] ;  /* 0x0000d00001a17983 */ /* 0x000ea20000100800 */
[----:B------:R-:W-:Y:S02]  /*7d70*/  PRMT R175, RZ, 0x7610, R175 ;  /* 0x00007610ffaf7816 */ /* 0x000fe400000000af */
[----:B------:R-:W-:-:S02]  /*7d80*/  PRMT R176, RZ, 0x7610, R176 ;  /* 0x00007610ffb07816 */ /* 0x000fc400000000b0 */
        /* <DEDUP_REMOVED lines=9> */
[----:B------:R-:W-:Y:S02]  /*7e20*/  PRMT R153, R153, 0x3340, R154 ;  /* 0x0000334099997816 */ /* 0x000fe4000000009a */
[----:B------:R-:W-:Y:S02]  /*7e30*/  PRMT R21, R17, 0x3340, R21 ;  /* 0x0000334011157816 */ /* 0x000fe40000000015 */
[----:B------:R-:W-:-:S02]  /*7e40*/  LOP3.LUT R20, R20, 0xffff, RZ, 0xc0, !PT ;  /* 0x0000ffff14147812 */ /* 0x000fc400078ec0ff */
[----:B------:R-:W-:Y:S02]  /*7e50*/  LOP3.LUT R23, R23, 0xffff, RZ, 0xc0, !PT ;  /* 0x0000ffff17177812 */ /* 0x000fe400078ec0ff */
[----:B------:R-:W-:Y:S02]  /*7e60*/  PRMT R19, R19, 0x3340, R155 ;  /* 0x0000334013137816 */ /* 0x000fe4000000009b */
[----:B------:R-:W-:Y:S02]  /*7e70*/  PRMT R17, R20, 0x3340, R23 ;  /* 0x0000334014117816 */ /* 0x000fe40000000017 */
[----:B------:R-:W-:Y:S02]  /*7e80*/  PRMT R21, R152, 0x5410, R21 ;  /* 0x0000541098157816 */ /* 0x000fe40000000015 */
[----:B------:R-:W-:Y:S01]  /*7e90*/  PRMT R20, R153, 0x5410, R19 ;  /* 0x0000541099147816 */ /* 0x000fe20000000013 */
[----:B--2---:R-:W-:-:S05]  /*7ea0*/  IMAD.X R161, R12, 0x1, R161, P1 ;  /* 0x000000010ca17824 */ /* 0x004fca00008e06a1 */
[----:B------:R0:W2:Y:S02]  /*7eb0*/  @!P0 LDG.E.U8 R175, desc[UR14][R160.64] ;  /* 0x0000000ea0af8981 */ /* 0x0000a4000c1e1100 */
[----:B0-----:R-:W-:-:S05]  /*7ec0*/  IADD3 R160, P1, R3, R251, RZ ;  /* 0x000000fb03a07210 */ /* 0x001fca0007f3e0ff */
[----:B------:R-:W-:-:S05]  /*7ed0*/  IMAD.X R161, R12, 0x1, R6, P1 ;  /* 0x000000010ca17824 */ /* 0x000fca00008e0606 */
[----:B------:R0:W2:Y:S02]  /*7ee0*/  @!P0 LDG.E.U8 R176, desc[UR14][R160.64] ;  /* 0x0000000ea0b08981 */ /* 0x0000a4000c1e1100 */
[----:B0-----:R-:W-:Y:S02]  /*7ef0*/  IADD3 R160, P1, R3, R5, RZ ;  /* 0x0000000503a07210 */ /* 0x001fe40007f3e0ff */
[----:B------:R-:W3:Y:S03]  /*7f00*/  LDL R5, [R1+0x168] ;  /* 0x0001680001057983 */ /* 0x000ee60000100800 */
[----:B------:R-:W-:Y:S02]  /*7f10*/  IMAD.X R161, R12, 0x1, R2, P1 ;  /* 0x000000010ca17824 */ /* 0x000fe400008e0602 */
[----:B------:R-:W4:Y:S04]  /*7f20*/  LDL R2, [R1+0x74] ;  /* 0x0000740001027983 */ /* 0x000f280000100800 */
[----:B------:R-:W2:Y:S04]  /*7f30*/  LDL R12, [R1+0x50] ;  /* 0x00005000010c7983 */ /* 0x000ea80000100800 */
[----:B------:R-:W2:Y:S04]  /*7f40*/  LDL.LU R251, [R1+0x14] ;  /* 0x0000140001fb7983 */ /* 0x000ea80000300800 */
[----:B------:R-:W3:Y:S04]  /*7f50*/  LDL R152, [R1+0x70] ;  /* 0x0000700001987983 */ /* 0x000ee80000100800 */
[----:B------:R-:W2:Y:S01]  /*7f60*/  LDL R153, [R1+0x54] ;  /* 0x0000540001997983 */ /* 0x000ea20000100800 */
[----:B------:R-:W-:-:S02]  /*7f70*/  LOP3.LUT R18, R18, 0xffff, RZ, 0xc0, !PT ;  /* 0x0000ffff12127812 */ /* 0x000fc400078ec0ff */
[----:B------:R-:W-:Y:S01]  /*7f80*/  LOP3.LUT R22, R22, 0xffff, RZ, 0xc0, !PT ;  /* 0x0000ffff16167812 */ /* 0x000fe200078ec0ff */
[----:B------:R-:W2:Y:S01]  /*7f90*/  LDL R6, [R1+0x30] ;  /* 0x0000300001067983 */ /* 0x000ea20000100800 */
[----:B------:R-:W-:Y:S02]  /*7fa0*/  SHF.R.S32.HI R19, RZ, 0x1f, R3 ;  /* 0x0000001fff137819 */ /* 0x000fe40000011403 */
[----:B------:R-:W-:Y:S02]  /*7fb0*/  PRMT R22, R18, 0x3340, R22 ;  /* 0x0000334012167816 */ /* 0x000fe40000000016 */
[----:B----4-:R-:W-:Y:S02]  /*7fc0*/  IADD3 R18, P1, R3, R2, RZ ;  /* 0x0000000203127210 */ /* 0x010fe40007f3e0ff */
[----:B------:R-:W4:Y:S03]  /*7fd0*/  LDL R2, [R1+0x10] ;  /* 0x0000100001027983 */ /* 0x000f260000100800 */
[----:B---3--:R-:W-:Y:S01]  /*7fe0*/  IMAD.X R19, R19, 0x1, R152, P1 ;  /* 0x0000000113137824 */ /* 0x008fe200008e0698 */
[----:B--2---:R-:W-:-:S02]  /*7ff0*/  IADD3 R152, P1, R3, R153, RZ ;  /* 0x0000009903987210 */ /* 0x004fc40007f3e0ff */
[----:B------:R-:W2:Y:S01]  /*8000*/  LDL R153, [R1+0x34] ;  /* 0x0000340001997983 */ /* 0x000ea20000100800 */
[----:B------:R-:W-:Y:S02]  /*8010*/  LOP3.LUT R157, R157, 0xffff, RZ, 0xc0, !PT ;  /* 0x0000ffff9d9d7812 */ /* 0x000fe400078ec0ff */
[----:B------:R-:W-:Y:S02]  /*8020*/  LOP3.LUT R159, R159, 0xffff, RZ, 0xc0, !PT ;  /* 0x0000ffff9f9f7812 */ /* 0x000fe400078ec0ff */
[----:B------:R-:W-:Y:S02]  /*8030*/  LOP3.LUT R158, R158, 0xffff, RZ, 0xc0, !PT ;  /* 0x0000ffff9e9e7812 */ /* 0x000fe400078ec0ff */
[----:B------:R-:W-:Y:S02]  /*8040*/  LOP3.LUT R196, R196, 0xffff, RZ, 0xc0, !PT ;  /* 0x0000ffffc4c47812 */ /* 0x000fe400078ec0ff */
[----:B------:R-:W-:Y:S02]  /*8050*/  PRMT R157, R157, 0x3340, R159 ;  /* 0x000033409d9d7816 */ /* 0x000fe4000000009f */
[----:B------:R-:W-:-:S02]  /*8060*/  PRMT R23, R158, 0x3340, R196 ;  /* 0x000033409e177816 */ /* 0x000fc400000000c4 */
[----:B------:R-:W-:Y:S02]  /*8070*/  PRMT R22, R17, 0x5410, R22 ;  /* 0x0000541011167816 */ /* 0x000fe40000000016 */
[----:B------:R-:W-:Y:S02]  /*8080*/  PRMT R23, R157, 0x5410, R23 ;  /* 0x000054109d177816 */ /* 0x000fe40000000017 */
[----:B------:R-:W-:-:S03]  /*8090*/  PRMT R17, RZ, 0x7610, R17 ;  /* 0x00007610ff117816 */ /* 0x000fc60000000011 */
[----:B------:R0:W-:Y:S04]  /*80a0*/  STS.128 [R5+UR12], R20 ;  /* 0x0000001405007988 */ /* 0x0001e80008000c0c */
[----:B------:R2:W3:Y:S01]  /*80b0*/  @!P0 LDG.E.U8 R17, desc[UR14][R18.64] ;  /* 0x0000000e12118981 */ /* 0x0004e2000c1e1100 */
[----:B0-----:R-:W-:-:S03]  /*80c0*/  SHF.R.S32.HI R23, RZ, 0x1f, R3 ;  /* 0x0000001fff177819 */ /* 0x001fc60000011403 */
[----:B------:R-:W3:Y:S04]  /*80d0*/  LDL.LU R5, [R1+0x128] ;  /* 0x0001280001057983 */ /* 0x000ee80000300800 */
[----:B------:R-:W3:Y:S01]  /*80e0*/  LDL R22, [R1+0x14c] ;  /* 0x00014c0001167983 */ /* 0x000ee20000100800 */
[----:B--2---:R-:W-:Y:S01]  /*80f0*/  IADD3 R18, P2, R3, R153, RZ ;  /* 0x0000009903127210 */ /* 0x004fe20007f5e0ff */
[----:B------:R-:W-:Y:S02]  /*8100*/  IMAD.X R153, R23, 0x1, R12, P1 ;  /* 0x0000000117997824 */ /* 0x000fe400008e060c */
[----:B------:R-:W2:Y:S01]  /*8110*/  LDL R12, [R1+0x12c] ;  /* 0x00012c00010c7983 */ /* 0x000ea20000100800 */
[----:B------:R-:W-:-:S05]  /*8120*/  IADD3 R20, P1, R3, R251, RZ ;  /* 0x000000fb03147210 */ /* 0x000fca0007f3e0ff */
[C---:B----4-:R-:W-:Y:S02]  /*8130*/  IMAD.X R21, R23.reuse, 0x1, R2, P1 ;  /* 0x0000000117157824 */ /* 0x050fe400008e0602 */
[----:B------:R-:W4:Y:S01]  /*8140*/  LDL R2, [R1+0x148] ;  /* 0x0001480001027983 */ /* 0x000f220000100800 */
[----:B------:R-:W-:Y:S01]  /*8150*/  PRMT R155, RZ, 0x7610, R155 ;  /* 0x00007610ff9b7816 */ /* 0x000fe2000000009b */
[----:B------:R-:W-:Y:S01]  /*8160*/  IMAD.X R19, R23, 0x1, R6, P2 ;  /* 0x0000000117137824 */ /* 0x000fe200010e0606 */
[----:B------:R-:W-:Y:S01]  /*8170*/  PRMT R154, RZ, 0x7610, R154 ;  /* 0x00007610ff9a7816 */ /* 0x000fe2000000009a */
[----:B------:R-:W4:Y:S04]  /*8180*/  LDL R6, [R1+0x10c] ;  /* 0x00010c0001067983 */ /* 0x000f280000100800 */
[----:B------:R0:W4:Y:S04]  /*8190*/  @!P0 LDG.E.U8 R155, desc[UR14][R152.64] ;  /* 0x0000000e989b8981 */ /* 0x000128000c1e1100 */
[----:B------:R1:W4:Y:S01]  /*81a0*/  @!P0 LDG.E.U8 R154, desc[UR14][R18.64] ;  /* 0x0000000e129a8981 */ /* 0x000322000c1e1100 */
[----:B0-----:R-:W-:-:S02]  /*81b0*/  PRMT R152, RZ, 0x7610, R152 ;  /* 0x00007610ff987816 */ /* 0x001fc40000000098 */
[----:B-1----:R-:W-:-:S04]  /*81c0*/  IADD3 R18, P1, R3, R250, RZ ;  /* 0x000000fa03127210 */ /* 0x002fc80007f3e0ff */
[----:B------:R0:W4:Y:S01]  /*81d0*/  @!P0 LDG.E.U8 R152, desc[UR14][R20.64] ;  /* 0x0000000e14988981 */ /* 0x000122000c1e1100 */
[----:B------:R-:W-:Y:S01]  /*81e0*/  PRMT R153, RZ, 0x7610, R153 ;  /* 0x00007610ff997816 */ /* 0x000fe20000000099 */
[----:B------:R-:W-:-:S05]  /*81f0*/  IMAD.X R19, R23, 0x1, R249, P1 ;  /* 0x0000000117137824 */ /* 0x000fca00008e06f9 */
[----:B------:R1:W4:Y:S01]  /*8200*/  @!P0 LDG.E.U8 R153, desc[UR14][R18.64] ;  /* 0x0000000e12998981 */ /* 0x000322000c1e1100 */
[----:B0-----:R-:W-:-:S05]  /*8210*/  IADD3 R20, P1, R3, R242, RZ ;  /* 0x000000f203147210 */ /* 0x001fca0007f3e0ff */
[----:B------:R-:W-:Y:S01]  /*8220*/  IMAD.X R21, R23, 0x1, R241, P1 ;  /* 0x0000000117157824 */ /* 0x000fe200008e06f1 */
[----:B-1----:R-:W-:Y:S02]  /*8230*/  IADD3 R18, P1, R3, R223, RZ ;  /* 0x000000df03127210 */ /* 0x002fe40007f3e0ff */
[----:B------:R-:W-:-:S03]  /*8240*/  PRMT R157, RZ, 0x7610, R157 ;  /* 0x00007610ff9d7816 */ /* 0x000fc6000000009d */
[----:B------:R-:W-:-:S05]  /*8250*/  IMAD.X R19, R23, 0x1, R221, P1 ;  /* 0x0000000117137824 */ /* 0x000fca00008e06dd */
[----:B------:R0:W4:Y:S01]  /*8260*/  @!P0 LDG.E.U8 R157, desc[UR14][R18.64] ;  /* 0x0000000e129d8981 */ /* 0x000122000c1e1100 */
[----:B------:R-:W-:Y:S02]  /*8270*/  PRMT R158, RZ, 0x7610, R158 ;  /* 0x00007610ff9e7816 */ /* 0x000fe4000000009e */
[----:B0-----:R-:W-:-:S05]  /*8280*/  IADD3 R18, P1, R3, R14, RZ ;  /* 0x0000000e03127210 */ /* 0x001fca0007f3e0ff */
[----:B------:R-:W-:-:S05]  /*8290*/  IMAD.X R19, R23, 0x1, R8, P1 ;  /* 0x0000000117137824 */ /* 0x000fca00008e0608 */
[----:B------:R-:W4:Y:S01]  /*82a0*/  @!P0 LDG.E.U8 R158, desc[UR14][R18.64] ;  /* 0x0000000e129e8981 */ /* 0x000f22000c1e1100 */
[----:B------:R-:W-:Y:S02]  /*82b0*/  PRMT R159, RZ, 0x7610, R159 ;  /* 0x00007610ff9f7816 */ /* 0x000fe4000000009f */
[----:B------:R-:W-:Y:S02]  /*82c0*/  PRMT R177, RZ, 0x7610, R177 ;  /* 0x00007610ffb17816 */ /* 0x000fe400000000b1 */
[----:B------:R-:W-:Y:S01]  /*82d0*/  PRMT R156, RZ, 0x7610, R156 ;  /* 0x00007610ff9c7816 */ /* 0x000fe2000000009c */
[----:B------:R0:W-:Y:S04]  /*82e0*/  STL [R1+0x1b0], R249 ;  /* 0x0001b0f901007387 */ /* 0x0001e80000100800 */
[----:B------:R1:W4:Y:S04]  /*82f0*/  @!P0 LDG.E.U8 R177, desc[UR14][R160.64] ;  /* 0x0000000ea0b18981 */ /* 0x000328000c1e1100 */
[----:B------:R-:W4:Y:S04]  /*8300*/  @!P0 LDG.E.U8 R156, desc[UR14][R20.64] ;  /* 0x0000000e149c8981 */ /* 0x000f28000c1e1100 */
[----:B0-----:R-:W4:Y:S01]  /*8310*/  LDL R249, [R1+0xec] ;  /* 0x0000ec0001f97983 */ /* 0x001f220000100800 */
[----:B-1----:R-:W-:-:S02]  /*8320*/  PRMT R160, RZ, 0x7610, R160 ;  /* 0x00007610ffa07816 */ /* 0x002fc400000000a0 */
[----:B--2---:R-:W-:Y:S02]  /*8330*/  IADD3 R18, P1, R3, R12, RZ ;  /* 0x0000000c03127210 */ /* 0x004fe40007f3e0ff */
[----:B------:R-:W2:Y:S03]  /*8340*/  LDL R12, [R1+0xe8] ;  /* 0x0000e800010c7983 */ /* 0x000ea60000100800 */
[----:B---3--:R-:W-:-:S05]  /*8350*/  IMAD.X R19, R23, 0x1, R5, P1 ;  /* 0x0000000117137824 */ /* 0x008fca00008e0605 */
[----:B------:R0:W3:Y:S02]  /*8360*/  @!P0 LDG.E.U8 R159, desc[UR14][R18.64] ;  /* 0x0000000e129f8981 */ /* 0x0000e4000c1e1100 */
[----:B0-----:R-:W-:Y:S02]  /*8370*/  IADD3 R18, P1, R3, R22, RZ ;  /* 0x0000001603127210 */ /* 0x001fe40007f3e0ff */
[----:B------:R0:W-:Y:S03]  /*8380*/  STL [R1+0x184], R5 ;  /* 0x0001840501007387 */ /* 0x0001e60000100800 */
[----:B----4-:R-:W-:Y:S01]  /*8390*/  IMAD.X R19, R23, 0x1, R2, P1 ;  /* 0x0000000117137824 */ /* 0x010fe200008e0602 */
[----:B------:R-:W4:Y:S04]  /*83a0*/  LDL R22, [R1+0xcc] ;  /* 0x0000cc0001167983 */ /* 0x000f280000100800 */
[----:B------:R-:W3:Y:S04]  /*83b0*/  LDL R21, [R1+0xc8] ;  /* 0x0000c80001157983 */ /* 0x000ee80000100800 */
[----:B------:R-:W3:Y:S04]  /*83c0*/  LDL R20, [R1+0xac] ;  /* 0x0000ac0001147983 */ /* 0x000ee80000100800 */
[----:B0-----:R-:W3:Y:S04]  /*83d0*/  LDL.LU R5, [R1+0x144] ;  /* 0x0001440001057983 */ /* 0x001ee80000300800 */
[----:B------:R-:W3:Y:S04]  /*83e0*/  LDL.LU R2, [R1+0x120] ;  /* 0x0001200001027983 */ /* 0x000ee80000300800 */
[----:B------:R0:W3:Y:S04]  /*83f0*/  @!P0 LDG.E.U8 R160, desc[UR14][R18.64] ;  /* 0x0000000e12a08981 */ /* 0x0000e8000c1e1100 */
[----:B------:R-:W2:Y:S01]  /*8400*/  LDL R19, [R1+0x108] ;  /* 0x0001080001137983 */ /* 0x000ea20000100800 */
[----:B0-----:R-:W-:-:S02]  /*8410*/  IADD3 R18, P1, R3, R6, RZ ;  /* 0x0000000603127210 */ /* 0x001fc40007f3e0ff */
[----:B------:R-:W-:Y:S01]  /*8420*/  PRMT R161, RZ, 0x7610, R161 ;  /* 0x00007610ffa17816 */ /* 0x000fe200000000a1 */
[----:B------:R-:W3:Y:S01]  /*8430*/  LDL R6, [R1+0xa8] ;  /* 0x0000a80001067983 */ /* 0x000ee20000100800 */
[----:B------:R-:W-:Y:S02]  /*8440*/  PRMT R178, RZ, 0x7610, R178 ;  /* 0x00007610ffb27816 */ /* 0x000fe400000000b2 */
[----:B------:R-:W-:Y:S01]  /*8450*/  PRMT R179, RZ, 0x7610, R179 ;  /* 0x00007610ffb37816 */ /* 0x000fe200000000b3 */
[----:B--2---:R-:W-:-:S05]  /*8460*/  IMAD.X R19, R23, 0x1, R19, P1 ;  /* 0x0000000117137824 */ /* 0x004fca00008e0613 */
[----:B------:R0:W2:Y:S02]  /*8470*/  @!P0 LDG.E.U8 R161, desc[UR14][R18.64] ;  /* 0x0000000e12a18981 */ /* 0x0000a4000c1e1100 */
[----:B0-----:R-:W-:Y:S02]  /*8480*/  IADD3 R18, P1, R3, R249, RZ ;  /* 0x000000f903127210 */ /* 0x001fe40007f3e0ff */
[----:B------:R-:W2:Y:S03]  /*8490*/  LDL R249, [R1+0x8c] ;  /* 0x00008c0001f97983 */ /* 0x000ea60000100800 */
[----:B------:R-:W-:Y:S02]  /*84a0*/  IMAD.X R19, R23, 0x1, R12, P1 ;  /* 0x0000000117137824 */ /* 0x000fe400008e060c */
[----:B------:R-:W2:Y:S04]  /*84b0*/  LDL R12, [R1+0x88] ;  /* 0x00008800010c7983 */ /* 0x000ea80000100800 */
[----:B------:R4:W2:Y:S02]  /*84c0*/  @!P0 LDG.E.U8 R178, desc[UR14][R18.64] ;  /* 0x0000000e12b28981 */ /* 0x0008a4000c1e1100 */
[----:B----4-:R-:W-:-:S02]  /*84d0*/  IADD3 R18, P1, R3, R22, RZ ;  /* 0x0000001603127210 */ /* 0x010fc40007f3e0ff */
[----:B------:R-:W-:Y:S01]  /*84e0*/  PRMT R193, RZ, 0x7610, R193 ;  /* 0x00007610ffc17816 */ /* 0x000fe200000000c1 */
[----:B------:R-:W4:Y:S02]  /*84f0*/  LDL R22, [R1+0x4c] ;  /* 0x00004c0001167983 */ /* 0x000f240000100800 */
[----:B---3--:R-:W-:Y:S01]  /*8500*/  IMAD.X R19, R23, 0x1, R21, P1 ;  /* 0x0000000117137824 */ /* 0x008fe200008e0615 */
[----:B------:R-:W-:Y:S01]  /*8510*/  PRMT R194, RZ, 0x7610, R194 ;  /* 0x00007610ffc27816 */ /* 0x000fe200000000c2 */
[----:B------:R-:W3:Y:S04]  /*8520*/  LDL R21, [R1+0x48] ;  /* 0x0000480001157983 */ /* 0x000ee80000100800 */
[----:B------:R0:W3:Y:S02]  /*8530*/  @!P0 LDG.E.U8 R179, desc[UR14][R18.64] ;  /* 0x0000000e12b38981 */ /* 0x0000e4000c1e1100 */
[----:B0-----:R-:W-:-:S02]  /*8540*/  IADD3 R18, P1, R3, R20, RZ ;  /* 0x0000001403127210 */ /* 0x001fc40007f3e0ff */
[----:B------:R-:W3:Y:S03]  /*8550*/  LDL R20, [R1+0x2c] ;  /* 0x00002c0001147983 */ /* 0x000ee60000100800 */
[----:B------:R-:W-:Y:S02]  /*8560*/  IMAD.X R19, R23, 0x1, R6, P1 ;  /* 0x0000000117137824 */ /* 0x000fe400008e0606 */
[----:B------:R-:W3:Y:S04]  /*8570*/  LDL R6, [R1+0x28] ;  /* 0x0000280001067983 */ /* 0x000ee80000100800 */
[----:B------:R2:W3:Y:S02]  /*8580*/  @!P0 LDG.E.U8 R193, desc[UR14][R18.64] ;  /* 0x0000000e12c18981 */ /* 0x0004e4000c1e1100 */
[----:B--2---:R-:W-:-:S02]  /*8590*/  IADD3 R18, P1, R3, R249, RZ ;  /* 0x000000f903127210 */ /* 0x004fc40007f3e0ff */
[----:B------:R-:W2:Y:S03]  /*85a0*/  LDL.LU R249, [R1+0xc] ;  /* 0x00000c0001f97983 */ /* 0x000ea60000300800 */
[----:B------:R-:W-:Y:S02]  /*85b0*/  IMAD.X R19, R23, 0x1, R12, P1 ;  /* 0x0000000117137824 */ /* 0x000fe400008e060c */
[----:B------:R-:W2:Y:S04]  /*85c0*/  LDL R12, [R1+0x8] ;  /* 0x00000800010c7983 */ /* 0x000ea80000100800 */
[----:B------:R0:W2:Y:S04]  /*85d0*/  @!P0 LDG.E.U8 R194, desc[UR14][R18.64] ;  /* 0x0000000e12c28981 */ /* 0x0000a8000c1e1100 */
[----:B------:R-:W0:Y:S02]  /*85e0*/  LDL R19, [R1+0x6c] ;  /* 0x00006c0001137983 */ /* 0x000e240000100800 */
[----:B0-----:R-:W-:-:S02]  /*85f0*/  IADD3 R18, P1, R3, R19, RZ ;  /* 0x0000001303127210 */ /* 0x001fc40007f3e0ff */
[----:B------:R-:W4:Y:S01]  /*8600*/  LDL R19, [R1+0x68] ;  /* 0x0000680001137983 */ /* 0x000f220000100800 */
[----:B------:R-:W-:Y:S02]  /*8610*/  PRMT R195, RZ, 0x7610, R195 ;  /* 0x00007610ffc37816 */ /* 0x000fe400000000c3 */
[----:B------:R-:W-:Y:S02]  /*8620*/  PRMT R196, RZ, 0x7610, R196 ;  /* 0x00007610ffc47816 */ /* 0x000fe400000000c4 */
[----:B------:R-:W-:Y:S02]  /*8630*/  PRMT R214, RZ, 0x7610, R214 ;  /* 0x00007610ffd67816 */ /* 0x000fe400000000d6 */
[----:B------:R-:W-:Y:S02]  /*8640*/  PRMT R216, RZ, 0x7610, R216 ;  /* 0x00007610ffd87816 */ /* 0x000fe400000000d8 */
[----:B------:R-:W-:Y:S01]  /*8650*/  PRMT R218, RZ, 0x7610, R218 ;  /* 0x00007610ffda7816 */ /* 0x000fe200000000da */
[----:B----4-:R-:W-:-:S05]  /*8660*/  IMAD.X R19, R23, 0x1, R19, P1 ;  /* 0x0000000117137824 */ /* 0x010fca00008e0613 */
[----:B------:R0:W4:Y:S02]  /*8670*/  @!P0 LDG.E.U8 R195, desc[UR14][R18.64] ;  /* 0x0000000e12c38981 */ /* 0x000124000c1e1100 */
[----:B0-----:R-:W-:-:S05]  /*8680*/  IADD3 R18, P1, R3, R22, RZ ;  /* 0x0000001603127210 */ /* 0x001fca0007f3e0ff */
[----:B---3--:R-:W-:Y:S01]  /*8690*/  IMAD.X R19, R23, 0x1, R21, P1 ;  /* 0x0000000117137824 */ /* 0x008fe200008e0615 */
[----:B------:R-:W-:Y:S01]  /*86a0*/  PRMT R220, RZ, 0x7610, R220 ;  /* 0x00007610ffdc7816 */ /* 0x000fe200000000dc */
[----:B------:R-:W3:Y:S04]  /*86b0*/  LDL R21, [R1+0x104] ;  /* 0x0001040001157983 */ /* 0x000ee80000100800 */
[----:B------:R0:W4:Y:S02]  /*86c0*/  @!P0 LDG.E.U8 R196, desc[UR14][R18.64] ;  /* 0x0000000e12c48981 */ /* 0x000124000c1e1100 */
[----:B0-----:R-:W-:Y:S02]  /*86d0*/  IADD3 R18, P1, R3, R20, RZ ;  /* 0x0000001403127210 */ /* 0x001fe40007f3e0ff */
[----:B------:R-:W-:Y:S01]  /*86e0*/  PRMT R222, RZ, 0x7610, R222 ;  /* 0x00007610ffde7816 */ /* 0x000fe200000000de */
[----:B------:R-:W3:Y:S02]  /*86f0*/  LDL R20, [R1+0x140] ;  /* 0x0001400001147983 */ /* 0x000ee40000100800 */
[----:B------:R-:W-:-:S02]  /*8700*/  IMAD.X R19, R23, 0x1, R6, P1 ;  /* 0x0000000117137824 */ /* 0x000fc400008e0606 */
[----:B------:R-:W4:Y:S04]  /*8710*/  LDL R6, [R1+0x124] ;  /* 0x0001240001067983 */ /* 0x000f280000100800 */
[----:B------:R2:W3:Y:S02]  /*8720*/  @!P0 LDG.E.U8 R214, desc[UR14][R18.64] ;  /* 0x0000000e12d68981 */ /* 0x0004e4000c1e1100 */
[----:B--2---:R-:W-:-:S05]  /*8730*/  IADD3 R18, P1, R3, R249, RZ ;  /* 0x000000f903127210 */ /* 0x004fca0007f3e0ff */
[----:B------:R-:W-:Y:S01]  /*8740*/  IMAD.X R19, R23, 0x1, R12, P1 ;  /* 0x0000000117137824 */ /* 0x000fe200008e060c */
[----:B------:R-:W-:Y:S01]  /*8750*/  PRMT R224, RZ, 0x7610, R224 ;  /* 0x00007610ffe07816 */ /* 0x000fe200000000e0 */
[----:B------:R-:W2:Y:S04]  /*8760*/  LDL R12, [R1+0xe4] ;  /* 0x0000e400010c7983 */ /* 0x000ea80000100800 */
[----:B------:R0:W2:Y:S02]  /*8770*/  @!P0 LDG.E.U8 R216, desc[UR14][R18.64] ;  /* 0x0000000e12d88981 */ /* 0x0000a4000c1e1100 */
[----:B0-----:R-:W-:-:S05]  /*8780*/  IADD3 R18, P1, R3, R248, RZ ;  /* 0x000000f803127210 */ /* 0x001fca0007f3e0ff */
[----:B------:R-:W-:-:S05]  /*8790*/  IMAD.X R19, R23, 0x1, R247, P1 ;  /* 0x0000000117137824 */ /* 0x000fca00008e06f7 */
        /* <DEDUP_REMOVED lines=8> */
[----:B------:R-:W-:Y:S01]  /*8820*/  IMAD.X R19, R23, 0x1, R10, P1 ;  /* 0x0000000117137824 */ /* 0x000fe200008e060a */
[----:B------:R-:W-:Y:S04]  /*8830*/  STL [R1+0x1b4], R247 ;  /* 0x0001b4f701007387 */ /* 0x000fe80000100800 */
[----:B------:R4:W2:Y:S02]  /*8840*/  @!P0 LDG.E.U8 R224, desc[UR14][R18.64] ;  /* 0x0000000e12e08981 */ /* 0x0008a4000c1e1100 */
[----:B----4-:R-:W-:Y:S02]  /*8850*/  IADD3 R18, P1, R3, R6, RZ ;  /* 0x0000000603127210 */ /* 0x010fe40007f3e0ff */
[----:B------:R-:W4:Y:S03]  /*8860*/  LDL R6, [R1+0xc4] ;  /* 0x0000c40001067983 */ /* 0x000f260000100800 */
[----:B------:R-:W-:Y:S01]  /*8870*/  IMAD.X R19, R23, 0x1, R2, P1 ;  /* 0x0000000117137824 */ /* 0x000fe200008e0602 */
[----:B------:R0:W-:Y:S04]  /*8880*/  STL [R1+0x188], R2 ;  /* 0x0001880201007387 */ /* 0x0001e80000100800 */
[----:B0-----:R-:W2:Y:S01]  /*8890*/  LDL.LU R2, [R1+0x100] ;  /* 0x0001000001027983 */ /* 0x001ea20000300800 */
[----:B------:R-:W-:-:S06]  /*88a0*/  PRMT R226, RZ, 0x7610, R226 ;  /* 0x00007610ffe27816 */ /* 0x000fcc00000000e2 */
[----:B------:R0:W4:Y:S01]  /*88b0*/  @!P0 LDG.E.U8 R226, desc[UR14][R18.64] ;  /* 0x0000000e12e28981 */ /* 0x000122000c1e1100 */
[----:B------:R-:W-:-:S03]  /*88c0*/  PRMT R228, RZ, 0x7610, R228 ;  /* 0x00007610ffe47816 */ /* 0x000fc600000000e4 */
[----:B------:R1:W-:Y:S01]  /*88d0*/  STL [R1+0x18c], R5 ;  /* 0x00018c0501007387 */ /* 0x0003e20000100800 */
[----:B0-----:R-:W-:-:S03]  /*88e0*/  IADD3 R18, P1, R3, R5, RZ ;  /* 0x0000000503127210 */ /* 0x001fc60007f3e0ff */
[----:B-1----:R-:W4:Y:S02]  /*88f0*/  LDL.LU R5, [R1+0xe0] ;  /* 0x0000e00001057983 */ /* 0x002f240000300800 */
[----:B---3--:R-:W-:Y:S02]  /*8900*/  IMAD.X R19, R23, 0x1, R20, P1 ;  /* 0x0000000117137824 */ /* 0x008fe400008e0614 */
[----:B------:R-:W3:Y:S04]  /*8910*/  LDL R20, [R1+0xa4] ;  /* 0x0000a40001147983 */ /* 0x000ee80000100800 */
[----:B------:R0:W3:Y:S02]  /*8920*/  @!P0 LDG.E.U8 R228, desc[UR14][R18.64] ;  /* 0x0000000e12e48981 */ /* 0x0000e4000c1e1100 */
[----:B0-----:R-:W-:-:S05]  /*8930*/  IADD3 R18, P1, R3, R21, RZ ;  /* 0x0000001503127210 */ /* 0x001fca0007f3e0ff */
[----:B--2---:R-:W-:Y:S01]  /*8940*/  IMAD.X R19, R23, 0x1, R2, P1 ;  /* 0x0000000117137824 */ /* 0x004fe200008e0602 */
[----:B------:R0:W-:Y:S04]  /*8950*/  STL [R1+0x190], R2 ;  /* 0x0001900201007387 */ /* 0x0001e80000100800 */
[----:B0-----:R-:W2:Y:S01]  /*8960*/  LDL.LU R2, [R1+0xc0] ;  /* 0x0000c00001027983 */ /* 0x001ea20000300800 */
[----:B------:R-:W-:-:S06]  /*8970*/  PRMT R230, RZ, 0x7610, R230 ;  /* 0x00007610ffe67816 */ /* 0x000fcc00000000e6 */
[----:B------:R0:W3:Y:S01]  /*8980*/  @!P0 LDG.E.U8 R230, desc[UR14][R18.64] ;  /* 0x0000000e12e68981 */ /* 0x0000e2000c1e1100 */
[----:B------:R-:W-:Y:S02]  /*8990*/  PRMT R232, RZ, 0x7610, R232 ;  /* 0x00007610ffe87816 */ /* 0x000fe400000000e8 */
[----:B0-----:R-:W-:Y:S02]  /*89a0*/  IADD3 R18, P1, R3, R12, RZ ;  /* 0x0000000c03127210 */ /* 0x001fe40007f3e0ff */
[----:B------:R-:W3:Y:S03]  /*89b0*/  LDL R12, [R1+0x84] ;  /* 0x00008400010c7983 */ /* 0x000ee60000100800 */
[----:B----4-:R-:W-:Y:S01]  /*89c0*/  IMAD.X R19, R23, 0x1, R5, P1 ;  /* 0x0000000117137824 */ /* 0x010fe200008e0605 */
[----:B------:R0:W-:Y:S04]  /*89d0*/  STL [R1+0x194], R5 ;  /* 0x0001940501007387 */ /* 0x0001e80000100800 */
[----:B------:R1:W4:Y:S04]  /*89e0*/  @!P0 LDG.E.U8 R232, desc[UR14][R18.64] ;  /* 0x0000000e12e88981 */ /* 0x000328000c1e1100 */
[----:B0-----:R-:W4:Y:S01]  /*89f0*/  LDL.LU R5, [R1+0xa0] ;  /* 0x0000a00001057983 */ /* 0x001f220000300800 */
[----:B-1----:R-:W-:-:S05]  /*8a00*/  IADD3 R18, P1, R3, R6, RZ ;  /* 0x0000000603127210 */ /* 0x002fca0007f3e0ff */
[----:B--2---:R-:W-:Y:S01]  /*8a10*/  IMAD.X R19, R23, 0x1, R2, P1 ;  /* 0x0000000117137824 */ /* 0x004fe200008e0602 */
[----:B------:R0:W-:Y:S04]  /*8a20*/  STL [R1+0x198], R2 ;  /* 0x0001980201007387 */ /* 0x0001e80000100800 */
[----:B0-----:R-:W2:Y:S01]  /*8a30*/  LDL.LU R2, [R1+0x80] ;  /* 0x0000800001027983 */ /* 0x001ea20000300800 */
[----:B------:R-:W-:Y:S02]  /*8a40*/  PRMT R234, RZ, 0x7610, R234 ;  /* 0x00007610ffea7816 */ /* 0x000fe400000000ea */
[----:B------:R-:W-:Y:S01]  /*8a50*/  LOP3.LUT R190, R190, 0xffff, RZ, 0xc0, !PT ;  /* 0x0000ffffbebe7812 */ /* 0x000fe200078ec0ff */
[----:B------:R-:W2:Y:S01]  /*8a60*/  LDL R21, [R1+0x64] ;  /* 0x0000640001157983 */ /* 0x000ea20000100800 */
[----:B------:R-:W-:-:S03]  /*8a70*/  LOP3.LUT R191, R191, 0xffff, RZ, 0xc0, !PT ;  /* 0x0000ffffbfbf7812 */ /* 0x000fc600078ec0ff */
[----:B------:R3:W2:Y:S01]  /*8a80*/  @!P0 LDG.E.U8 R234, desc[UR14][R18.64] ;  /* 0x0000000e12ea8981 */ /* 0x0006a2000c1e1100 */
[----:B------:R-:W-:Y:S02]  /*8a90*/  PRMT R6, R190, 0x3340, R191 ;  /* 0x00003340be067816 */ /* 0x000fe400000000bf */
[----:B------:R-:W-:Y:S02]  /*8aa0*/  PRMT R190, RZ, 0x7610, R190 ;  /* 0x00007610ffbe7816 */ /* 0x000fe400000000be */
[----:B---3--:R-:W-:Y:S01]  /*8ab0*/  IADD3 R18, P1, R3, R20, RZ ;  /* 0x0000001403127210 */ /* 0x008fe20007f3e0ff */
[----:B----4-:R0:W-:Y:S04]  /*8ac0*/  STL [R1+0x19c], R5 ;  /* 0x00019c0501007387 */ /* 0x0101e80000100800 */
[----:B------:R-:W-:-:S05]  /*8ad0*/  IMAD.X R19, R23, 0x1, R5, P1 ;  /* 0x0000000117137824 */ /* 0x000fca00008e0605 */
[----:B------:R1:W3:Y:S04]  /*8ae0*/  @!P0 LDG.E.U8 R190, desc[UR14][R18.64] ;  /* 0x0000000e12be8981 */ /* 0x0002e8000c1e1100 */
[----:B0-----:R-:W4:Y:S04]  /*8af0*/  LDL.LU R5, [R1+0x60] ;  /* 0x0000600001057983 */ /* 0x001f280000300800 */
[----:B------:R-:W3:Y:S01]  /*8b00*/  LDL R247, [R1+0x44] ;  /* 0x0000440001f77983 */ /* 0x000ee20000100800 */
        /* <DEDUP_REMOVED lines=11> */
[----:B0-----:R-:W-:Y:S01]  /*8bc0*/  IADD3 R18, P1, R3, R21, RZ ;  /* 0x0000001503127210 */ /* 0x001fe20007f3e0ff */
[----:B----4-:R0:W-:Y:S04]  /*8bd0*/  STL [R1+0x1a4], R5 ;  /* 0x0001a40501007387 */ /* 0x0101e80000100800 */
[----:B------:R-:W-:-:S05]  /*8be0*/  IMAD.X R19, R23, 0x1, R5, P1 ;  /* 0x0000000117137824 */ /* 0x000fca00008e0605 */
[----:B------:R3:W4:Y:S04]  /*8bf0*/  @!P0 LDG.E.U8 R197, desc[UR14][R18.64] ;  /* 0x0000000e12c58981 */ /* 0x000728000c1e1100 */
[----:B0-----:R-:W4:Y:S01]  /*8c00*/  LDL.LU R5, [R1+0x20] ;  /* 0x0000200001057983 */ /* 0x001f220000300800 */
[----:B---3--:R-:W-:-:S03]  /*8c10*/  IADD3 R18, P1, R3, R247, RZ ;  /* 0x000000f703127210 */ /* 0x008fc60007f3e0ff */
[----:B------:R-:W3:Y:S02]  /*8c20*/  LDL.LU R247, [R1+0x4] ;  /* 0x0000040001f77983 */ /* 0x000ee40000300800 */
[----:B--2---:R-:W-:Y:S02]  /*8c30*/  IMAD.X R19, R23, 0x1, R2, P1 ;  /* 0x0000000117137824 */ /* 0x004fe400008e0602 */
[----:B------:R0:W-:Y:S04]  /*8c40*/  STL [R1+0x1a8], R2 ;  /* 0x0001a80201007387 */ /* 0x0001e80000100800 */
[----:B0-----:R-:W2:Y:S01]  /*8c50*/  LDL.LU R2, [R1] ;  /* 0x0000000001027983 */ /* 0x001ea20000300800 */
[----:B------:R-:W-:Y:S02]  /*8c60*/  PRMT R198, RZ, 0x7610, R198 ;  /* 0x00007610ffc67816 */ /* 0x000fe400000000c6 */
[----:B------:R-:W-:-:S02]  /*8c70*/  LOP3.LUT R199, R199, 0xffff, RZ, 0xc0, !PT ;  /* 0x0000ffffc7c77812 */ /* 0x000fc400078ec0ff */
[----:B------:R-:W-:Y:S02]  /*8c80*/  LOP3.LUT R200, R200, 0xffff, RZ, 0xc0, !PT ;  /* 0x0000ffffc8c87812 */ /* 0x000fe400078ec0ff */
[----:B------:R0:W2:Y:S02]  /*8c90*/  @!P0 LDG.E.U8 R198, desc[UR14][R18.64] ;  /* 0x0000000e12c68981 */ /* 0x0000a4000c1e1100 */
[----:B------:R-:W-:Y:S02]  /*8ca0*/  PRMT R12, R199, 0x3340, R200 ;  /* 0x00003340c70c7816 */ /* 0x000fe400000000c8 */
[----:B------:R-:W-:Y:S02]  /*8cb0*/  PRMT R199, RZ, 0x7610, R199 ;  /* 0x00007610ffc77816 */ /* 0x000fe400000000c7 */
[----:B0-----:R-:W-:Y:S02]  /*8cc0*/  IADD3 R18, P1, R3, R22, RZ ;  /* 0x0000001603127210 */ /* 0x001fe40007f3e0ff */
[----:B------:R-:W-:-:S02]  /*8cd0*/  LOP3.LUT R205, R205, 0xffff, RZ, 0xc0, !PT ;  /* 0x0000ffffcdcd7812 */ /* 0x000fc400078ec0ff */
[----:B------:R-:W-:Y:S01]  /*8ce0*/  LOP3.LUT R206, R206, 0xffff, RZ, 0xc0, !PT ;  /* 0x0000ffffcece7812 */ /* 0x000fe200078ec0ff */
[----:B----4-:R-:W-:-:S03]  /*8cf0*/  IMAD.X R19, R23, 0x1, R5, P1 ;  /* 0x0000000117137824 */ /* 0x010fc600008e0605 */
[----:B------:R-:W-:Y:S02]  /*8d00*/  PRMT R22, R205, 0x3340, R206 ;  /* 0x00003340cd167816 */ /* 0x000fe400000000ce */
[----:B------:R3:W4:Y:S01]  /*8d10*/  @!P0 LDG.E.U8 R199, desc[UR14][R18.64] ;  /* 0x0000000e12c78981 */ /* 0x000722000c1e1100 */
[----:B------:R-:W-:Y:S02]  /*8d20*/  SHF.R.S32.HI R206, RZ, 0x1f, R3 ;  /* 0x0000001fffce7819 */ /* 0x000fe40000011403 */
[----:B------:R-:W-:Y:S01]  /*8d30*/  PRMT R200, RZ, 0x7610, R200 ;  /* 0x00007610ffc87816 */ /* 0x000fe200000000c8 */
[----:B------:R-:W4:Y:S01]  /*8d40*/  LDL R205, [R1+0x164] ;  /* 0x0001640001cd7983 */ /* 0x000f220000100800 */
[----:B---3--:R-:W-:Y:S02]  /*8d50*/  IADD3 R18, P1, R3, R247, RZ ;  /* 0x000000f703127210 */ /* 0x008fe40007f3e0ff */
[----:B------:R-:W-:Y:S02]  /*8d60*/  LOP3.LUT R201, R201, 0xffff, RZ, 0xc0, !PT ;  /* 0x0000ffffc9c97812 */ /* 0x000fe400078ec0ff */
[----:B------:R-:W-:-:S04]  /*8d70*/  LOP3.LUT R202, R202, 0xffff, RZ, 0xc0, !PT ;  /* 0x0000ffffcaca7812 */ /* 0x000fc800078ec0ff */
[--C-:B------:R-:W-:Y:S02]  /*8d80*/  PRMT R21, R201, 0x3340, R202.reuse ;  /* 0x00003340c9157816 */ /* 0x100fe400000000ca */
[----:B------:R-:W-:Y:S02]  /*8d90*/  PRMT R201, RZ, 0x7610, R201 ;  /* 0x00007610ffc97816 */ /* 0x000fe400000000c9 */
[----:B------:R-:W-:Y:S02]  /*8da0*/  PRMT R202, RZ, 0x7610, R202 ;  /* 0x00007610ffca7816 */ /* 0x000fe400000000ca */
[----:B------:R-:W-:Y:S02]  /*8db0*/  LOP3.LUT R203, R203, 0xffff, RZ, 0xc0, !PT ;  /* 0x0000ffffcbcb7812 */ /* 0x000fe400078ec0ff */
[----:B------:R-:W-:-:S04]  /*8dc0*/  LOP3.LUT R204, R204, 0xffff, RZ, 0xc0, !PT ;  /* 0x0000ffffcccc7812 */ /* 0x000fc800078ec0ff */
[----:B------:R-:W-:Y:S02]  /*8dd0*/  PRMT R204, R203, 0x3340, R204 ;  /* 0x00003340cbcc7816 */ /* 0x000fe400000000cc */
[----:B------:R-:W-:Y:S02]  /*8de0*/  PRMT R203, RZ, 0x7610, R203 ;  /* 0x00007610ffcb7816 */ /* 0x000fe400000000cb */
[----:B------:R-:W-:Y:S02]  /*8df0*/  PRMT R20, R6, 0x5410, R20 ;  /* 0x0000541006147816 */ /* 0x000fe40000000014 */
[----:B------:R-:W3:Y:S01]  /*8e00*/  LDL.LU R6, [R1+0x1bc] ;  /* 0x0001bc0001067983 */ /* 0x000ee20000300800 */
[----:B--2---:R-:W-:-:S05]  /*8e10*/  IMAD.X R19, R206, 0x1, R2, P1 ;  /* 0x00000001ce137824 */ /* 0x004fca00008e0602 */
[----:B------:R0:W2:Y:S02]  /*8e20*/  @!P0 LDG.E.U8 R200, desc[UR14][R18.64] ;  /* 0x0000000e12c88981 */ /* 0x0000a4000c1e1100 */
[----:B0-----:R-:W-:-:S05]  /*8e30*/  IADD3 R18, P1, R3, R246, RZ ;  /* 0x000000f603127210 */ /* 0x001fca0007f3e0ff */
[----:B------:R-:W-:-:S05]  /*8e40*/  IMAD.X R19, R206, 0x1, R245, P1 ;  /* 0x00000001ce137824 */ /* 0x000fca00008e06f5 */
[----:B------:R0:W3:Y:S02]  /*8e50*/  @!P0 LDG.E.U8 R201, desc[UR14][R18.64] ;  /* 0x0000000e12c98981 */ /* 0x0000e4000c1e1100 */
[----:B0-----:R-:W-:-:S05]  /*8e60*/  IADD3 R18, P1, R3, R238, RZ ;  /* 0x000000ee03127210 */ /* 0x001fca0007f3e0ff */
[----:B------:R-:W-:-:S05]  /*8e70*/  IMAD.X R19, R206, 0x1, R237, P1 ;  /* 0x00000001ce137824 */ /* 0x000fca00008e06ed */
[----:B------:R0:W3:Y:S02]  /*8e80*/  @!P0 LDG.E.U8 R202, desc[UR14][R18.64] ;  /* 0x0000000e12ca8981 */ /* 0x0000e4000c1e1100 */
[----:B0-----:R-:W-:-:S05]  /*8e90*/  IADD3 R18, P1, R3, R215, RZ ;  /* 0x000000d703127210 */ /* 0x001fca0007f3e0ff */
[----:B------:R-:W-:-:S05]  /*8ea0*/  IMAD.X R19, R206, 0x1, R213, P1 ;  /* 0x00000001ce137824 */ /* 0x000fca00008e06d5 */
[----:B------:R0:W3:Y:S01]  /*8eb0*/  @!P0 LDG.E.U8 R203, desc[UR14][R18.64] ;  /* 0x0000000e12cb8981 */ /* 0x0000e2000c1e1100 */
[----:B------:R-:W1:Y:S01]  /*8ec0*/  S2R R206, SR_TID.X ;  /* 0x0000000000ce7919 */ /* 0x000e620000002100 */
[----:B------:R-:W-:Y:S02]  /*8ed0*/  LOP3.LUT R207, R207, 0xffff, RZ, 0xc0, !PT ;  /* 0x0000ffffcfcf7812 */ /* 0x000fe400078ec0ff */
[----:B------:R-:W-:Y:S02]  /*8ee0*/  LOP3.LUT R208, R208, 0xffff, RZ, 0xc0, !PT ;  /* 0x0000ffffd0d07812 */ /* 0x000fe400078ec0ff */
[----:B------:R-:W-:Y:S02]  /*8ef0*/  LOP3.LUT R209, R209, 0xffff, RZ, 0xc0, !PT ;  /* 0x0000ffffd1d17812 */ /* 0x000fe400078ec0ff */
[----:B------:R-:W-:Y:S02]  /*8f00*/  LOP3.LUT R210, R210, 0xffff, RZ, 0xc0, !PT ;  /* 0x0000ffffd2d27812 */ /* 0x000fe400078ec0ff */
[----:B------:R-:W-:-:S02]  /*8f10*/  PRMT R207, R207, 0x3340, R208 ;  /* 0x00003340cfcf7816 */ /* 0x000fc400000000d0 */
[----:B------:R-:W-:Y:S02]  /*8f20*/  PRMT R23, R209, 0x3340, R210 ;  /* 0x00003340d1177816 */ /* 0x000fe400000000d2 */
[----:B------:R-:W-:Y:S02]  /*8f30*/  PRMT R21, R12, 0x5410, R21 ;  /* 0x000054100c157816 */ /* 0x000fe40000000015 */
[----:B------:R-:W-:Y:S01]  /*8f40*/  PRMT R22, R204, 0x5410, R22 ;  /* 0x00005410cc167816 */ /* 0x000fe20000000016 */
[----:B------:R-:W-:Y:S01]  /*8f50*/  UMOV UR4, UR13 ;  /* 0x0000000d00047c82 */ /* 0x000fe20008000000 */
[----:B------:R-:W-:Y:S01]  /*8f60*/  PRMT R23, R207, 0x5410, R23 ;  /* 0x00005410cf177816 */ /* 0x000fe20000000017 */
[----:B------:R-:W-:Y:S01]  /*8f70*/  UMOV UR5, 0x80000020 ;  /* 0x8000002000057882 */ /* 0x000fe20000000000 */
[----:B------:R-:W-:Y:S01]  /*8f80*/  IADD3 R0, P4, R0, UR17, RZ ;  /* 0x0000001100007c10 */ /* 0x000fe2000ff9e0ff */
[----:B------:R-:W3:Y:S04]  /*8f90*/  LDL.LU R12, [R1+0x1b8] ;  /* 0x0001b800010c7983 */ /* 0x000ee80000300800 */
[----:B----4-:R-:W-:Y:S01]  /*8fa0*/  STS.128 [R205+UR12], R20 ;  /* 0x00000014cd007988 */ /* 0x010fe20008000c0c */
[----:B------:R-:W-:-:S03]  /*8fb0*/  IADD3 R13, P6, R13, UR17, RZ ;  /* 0x000000110d0d7c10 */ /* 0x000fc6000ffde0ff */
[----:B------:R-:W4:Y:S01]  /*8fc0*/  LDL.LU R204, [R1+0x1c] ;  /* 0x00001c0001cc7983 */ /* 0x000f220000300800 */
[----:B-1----:R-:W-:-:S03]  /*8fd0*/  LOP3.LUT R206, R206, 0x7f, RZ, 0xc0, !PT ;  /* 0x0000007fcece7812 */ /* 0x002fc600078ec0ff */
[----:B------:R-:W4:Y:S04]  /*8fe0*/  LDL.LU R208, [R1+0x24] ;  /* 0x0000240001d07983 */ /* 0x000f280000300800 */
[----:B------:R-:W-:Y:S04]  /*8ff0*/  STS.U8 [R206+UR12+0x2000], R184 ;  /* 0x002000b8ce007988 */ /* 0x000fe8000800000c */
[----:B------:R-:W-:Y:S04]  /*9000*/  STS.U8 [R206+UR12+0x2200], R185 ;  /* 0x002200b9ce007988 */ /* 0x000fe8000800000c */
[----:B------:R-:W-:Y:S04]  /*9010*/  STS.U8 [R206+UR12+0x2400], R186 ;  /* 0x002400bace007988 */ /* 0x000fe8000800000c */
[----:B------:R-:W-:Y:S04]  /*9020*/  STS.U8 [R206+UR12+0x2600], R187 ;  /* 0x002600bbce007988 */ /* 0x000fe8000800000c */
[----:B------:R-:W-:Y:S04]  /*9030*/  STS.U8 [R206+UR12+0x2800], R188 ;  /* 0x002800bcce007988 */ /* 0x000fe8000800000c */
[----:B------:R-:W-:Y:S04]  /*9040*/  STS.U8 [R206+UR12+0x2a00], R189 ;  /* 0x002a00bdce007988 */ /* 0x000fe8000800000c */
[----:B------:R-:W-:Y:S04]  /*9050*/  STS.U8 [R206+UR12+0x2c00], R192 ;  /* 0x002c00c0ce007988 */ /* 0x000fe8000800000c */
[----:B------:R-:W-:Y:S01]  /*9060*/  STS.U8 [R206+UR12+0x2e00], R168 ;  /* 0x002e00a8ce007988 */ /* 0x000fe2000800000c */
[----:B0-----:R-:W-:-:S03]  /*9070*/  LOP3.LUT R18, R206, 0x10, RZ, 0x3c, !PT ;  /* 0x00000010ce127812 */ /* 0x001fc600078e3cff */
[----:B------:R-:W-:Y:S04]  /*9080*/  STS.U8 [R206+UR12+0x3000], R164 ;  /* 0x003000a4ce007988 */ /* 0x000fe8000800000c */
[----:B------:R-:W-:Y:S04]  /*9090*/  STS.U8 [R206+UR12+0x3200], R165 ;  /* 0x003200a5ce007988 */ /* 0x000fe8000800000c */
[----:B------:R-:W-:Y:S04]  /*90a0*/  STS.U8 [R206+UR12+0x3400], R166 ;  /* 0x003400a6ce007988 */ /* 0x000fe8000800000c */
[----:B------:R-:W-:Y:S04]  /*90b0*/  STS.U8 [R206+UR12+0x3600], R167 ;  /* 0x003600a7ce007988 */ /* 0x000fe8000800000c */
[----:B------:R-:W-:Y:S04]  /*90c0*/  STS.U8 [R206+UR12+0x3800], R169 ;  /* 0x003800a9ce007988 */ /* 0x000fe8000800000c */
[----:B------:R-:W-:Y:S04]  /*90d0*/  STS.U8 [R206+UR12+0x3a00], R162 ;  /* 0x003a00a2ce007988 */ /* 0x000fe8000800000c */
[----:B------:R-:W-:Y:S04]  /*90e0*/  STS.U8 [R206+UR12+0x3c00], R163 ;  /* 0x003c00a3ce007988 */ /* 0x000fe8000800000c */
[----:B------:R-:W-:Y:S04]  /*90f0*/  STS.U8 [R206+UR12+0x3e00], R170 ;  /* 0x003e00aace007988 */ /* 0x000fe8000800000c */
[----:B------:R0:W-:Y:S04]  /*9100*/  STS.U8 [R18+UR12+0x2e80], R17 ;  /* 0x002e801112007988 */ /* 0x0001e8000800000c */
        /* <DEDUP_REMOVED lines=17> */
[----:B------:R-:W4:Y:S01]  /*9220*/  LDL.LU R205, [R1+0x2c] ;  /* 0x00002c0001cd7983 */ /* 0x000f220000300800 */
[----:B0-----:R-:W-:-:S03]  /*9230*/  LOP3.LUT R18, R206, 0x30, RZ, 0x3c, !PT ;  /* 0x00000030ce127812 */ /* 0x001fc600078e3cff */
[----:B------:R-:W-:Y:S01]  /*9240*/  STS.U8 [R17+UR12+0x2300], R159 ;  /* 0x0023009f11007988 */ /* 0x000fe2000800000c */
[----:B------:R-:W0:Y:S03]  /*9250*/  LDC R206, c[0x0][0x238] ;  /* 0x00008e00ffce7b82 */ /* 0x000e260000000800 */
        /* <DEDUP_REMOVED lines=26> */
[----:B--2---:R-:W-:Y:S04]  /*9400*/  STS.U8 [R18+UR12+0x3580], R200 ;  /* 0x003580c812007988 */ /* 0x004fe8000800000c */
[----:B---3--:R-:W-:Y:S04]  /*9410*/  STS.U8 [R18+UR12+0x3780], R201 ;  /* 0x003780c912007988 */ /* 0x008fe8000800000c */
[----:B------:R-:W-:Y:S04]  /*9420*/  STS.U8 [R18+UR12+0x3980], R202 ;  /* 0x003980ca12007988 */ /* 0x000fe8000800000c */
[----:B------:R-:W2:Y:S04]  /*9430*/  LDL.LU R184, [R1+0x34] ;  /* 0x0000340001b87983 */ /* 0x000ea80000300800 */
[----:B------:R-:W-:Y:S01]  /*9440*/  STS.U8 [R18+UR12+0x3d80], R203 ;  /* 0x003d80cb12007988 */ /* 0x000fe2000800000c */
[----:B------:R1:W-:Y:S06]  /*9450*/  MEMBAR.ALL.CTA ;  /* 0x0000000000007992 */ /* 0x0003ec0000008000 */
[----:B-1----:R-:W1:Y:S01]  /*9460*/  FENCE.VIEW.ASYNC.S ;  /* 0x00000000000073c6 */ /* 0x002e620000000000 */
[----:B0-----:R-:W-:-:S03]  /*9470*/  IMAD.SHL.U32 R17, R206, 0x40, RZ ;  /* 0x00000040ce117824 */ /* 0x001fc600078e00ff */
[----:B------:R-:W3:Y:S01]  /*9480*/  LDL.LU R20, [R1+0x3c] ;  /* 0x00003c0001147983 */ /* 0x000ee20000300800 */
[----:B-1----:R-:W-:Y:S01]  /*9490*/  BAR.SYNC.DEFER_BLOCKING 0x0 ;  /* 0x0000000000007b1d */ /* 0x002fe20000010000 */
[----:B------:R-:W-:-:S04]  /*94a0*/  IADD3 R6, P0, R17, R6, RZ ;  /* 0x0000000611067210 */ /* 0x000fc80007f1e0ff */
[----:B------:R-:W-:Y:S02]  /*94b0*/  LEA.HI.X.SX32 R11, R17, R11, 0x1, P0 ;  /* 0x0000000b110b7211 */ /* 0x000fe400000f0eff */
[----:B------:R-:W-:Y:S01]  /*94c0*/  IADD3 R223, P0, R223, UR17, RZ ;  /* 0x00000011dfdf7c10 */ /* 0x000fe2000ff1e0ff */
[----:B------:R-:W2:Y:S04]  /*94d0*/  LDL.LU R206, [R1+0x8] ;  /* 0x0000080001ce7983 */ /* 0x000ea80000300800 */
[----:B------:R-:W2:Y:S04]  /*94e0*/  LDL.LU R19, [R1+0x44] ;  /* 0x0000440001137983 */ /* 0x000ea80000300800 */
[----:B------:R-:W2:Y:S04]  /*94f0*/  LDL.LU R21, [R1+0x10] ;  /* 0x0000100001157983 */ /* 0x000ea80000300800 */
[----:B------:R-:W2:Y:S01]  /*9500*/  LDL.LU R22, [R1+0x4c] ;  /* 0x00004c0001167983 */ /* 0x000ea20000300800 */
[----:B------:R-:W-:-:S03]  /*9510*/  WARPGROUP.ARRIVE ;  /* 0x00000000000079c5 */ /* 0x000fc60000000000 */
[----:B------:R-:W2:Y:S04]  /*9520*/  LDL.LU R23, [R1+0x18] ;  /* 0x0000180001177983 */ /* 0x000ea80000300800 */
[----:B------:R-:W2:Y:S01]  /*9530*/  LDL.LU R209, [R1+0x54] ;  /* 0x0000540001d17983 */ /* 0x000ea20000300800 */
[----:B------:R-:W-:Y:S01]  /*9540*/  QGMMA.64x128x32.F32.E4M3.E4M3 R88, gdesc[UR4], R88 ;  /* 0x01e00000045879f3 */ /* 0x000fe20008700858 */
[----:B------:R-:W-:-:S06]  /*9550*/  USHF.R.S32.HI UR4, URZ, 0x1f, UR17 ;  /* 0x0000001f3f047899 */ /* 0x000fcc0008011411 */
[----:B------:R-:W-:Y:S02]  /*9560*/  IADD3.X R15, R15, UR4, RZ, P4, !PT ;  /* 0x000000040f0f7c10 */ /* 0x000fe4000a7fe4ff */
[----:B------:R-:W-:Y:S02]  /*9570*/  IADD3 R227, P4, R227, UR17, RZ ;  /* 0x00000011e3e37c10 */ /* 0x000fe4000ff9e0ff */
[----:B------:R-:W-:Y:S02]  /*9580*/  IADD3.X R221, R221, UR4, RZ, P0, !PT ;  /* 0x00000004dddd7c10 */ /* 0x000fe400087fe4ff */
[----:B------:R-:W-:Y:S02]  /*9590*/  IADD3 R240, P0, R240, UR17, RZ ;  /* 0x00000011f0f07c10 */ /* 0x000fe4000ff1e0ff */
[----:B------:R-:W-:Y:S02]  /*95a0*/  IADD3.X R10, R10, UR4, RZ, P6, !PT ;  /* 0x000000040a0a7c10 */ /* 0x000fe4000b7fe4ff */
[----:B------:R-:W-:-:S02]  /*95b0*/  IADD3 R16, P6, R16, UR17, RZ ;  /* 0x0000001110107c10 */ /* 0x000fc4000ffde0ff */
[----:B------:R-:W-:Y:S02]  /*95c0*/  IADD3.X R225, R225, UR4, RZ, P4, !PT ;  /* 0x00000004e1e17c10 */ /* 0x000fe4000a7fe4ff */
[----:B------:R-:W-:Y:S02]  /*95d0*/  IADD3 R242, P4, R242, UR17, RZ ;  /* 0x00000011f2f27c10 */ /* 0x000fe4000ff9e0ff */
[----:B------:R-:W-:Y:S02]  /*95e0*/  IADD3.X R239, R239, UR4, RZ, P0, !PT ;  /* 0x00000004efef7c10 */ /* 0x000fe400087fe4ff */
[----:B------:R-:W-:Y:S02]  /*95f0*/  IADD3 R247, P0, R247, UR17, RZ ;  /* 0x00000011f7f77c10 */ /* 0x000fe4000ff1e0ff */
[----:B------:R-:W-:Y:S02]  /*9600*/  IADD3.X R229, R229, UR4, RZ, P6, !PT ;  /* 0x00000004e5e57c10 */ /* 0x000fe4000b7fe4ff */
[----:B------:R-:W-:-:S02]  /*9610*/  IADD3 R244, P6, R244, UR17, RZ ;  /* 0x00000011f4f47c10 */ /* 0x000fc4000ffde0ff */
[----:B------:R-:W-:Y:S02]  /*9620*/  IADD3.X R241, R241, UR4, RZ, P4, !PT ;  /* 0x00000004f1f17c10 */ /* 0x000fe4000a7fe4ff */
[----:B------:R-:W-:Y:S01]  /*9630*/  IADD3 R249, P4, R249, UR17, RZ ;  /* 0x00000011f9f97c10 */ /* 0x000fe2000ff9e0ff */
[----:B------:R0:W-:Y:S01]  /*9640*/  STL [R1+0x4], R247 ;  /* 0x000004f701007387 */ /* 0x0001e20000100800 */
[----:B------:R-:W-:Y:S02]  /*9650*/  IADD3.X R243, R243, UR4, RZ, P6, !PT ;  /* 0x00000004f3f37c10 */ /* 0x000fe4000b7fe4ff */
[----:B------:R-:W-:Y:S01]  /*9660*/  IADD3 R251, P6, R251, UR17, RZ ;  /* 0x00000011fbfb7c10 */ /* 0x000fe2000ffde0ff */
[----:B0-----:R-:W2:Y:S04]  /*9670*/  LDL.LU R247, [R1+0x1b4] ;  /* 0x0001b40001f77983 */ /* 0x001ea80000300800 */
[----:B------:R0:W-:Y:S04]  /*9680*/  STL [R1+0xc], R249 ;  /* 0x00000cf901007387 */ /* 0x0001e80000100800 */
[----:B0-----:R-:W2:Y:S04]  /*9690*/  LDL.LU R249, [R1+0x1b0] ;  /* 0x0001b00001f97983 */ /* 0x001ea80000300800 */
[----:B------:R0:W-:Y:S04]  /*96a0*/  STL [R1+0x14], R251 ;  /* 0x000014fb01007387 */ /* 0x0001e80000100800 */
[----:B0-----:R-:W2:Y:S01]  /*96b0*/  LDL.LU R251, [R1+0x1ac] ;  /* 0x0001ac0001fb7983 */ /* 0x001ea20000300800 */
[----:B------:R-:W-:-:S02]  /*96c0*/  IADD3 R14, P5, R14, UR17, RZ ;  /* 0x000000110e0e7c10 */ /* 0x000fc4000ffbe0ff */
[----:B------:R-:W-:Y:S01]  /*96d0*/  IADD3 R212, P3, R212, UR17, RZ ;  /* 0x00000011d4d47c10 */ /* 0x000fe2000ff7e0ff */
[----:B------:R-:W2:Y:S01]  /*96e0*/  LDL.LU R207, [R1+0x5c] ;  /* 0x00005c0001cf7983 */ /* 0x000ea20000300800 */
[----:B------:R-:W-:Y:S02]  /*96f0*/  IADD3 R215, P2, R215, UR17, RZ ;  /* 0x00000011d7d77c10 */ /* 0x000fe4000ff5e0ff */
[----:B------:R-:W-:Y:S01]  /*9700*/  IADD3.X R8, R8, UR4, RZ, P5, !PT ;  /* 0x0000000408087c10 */ /* 0x000fe2000affe4ff */
[----:B------:R-:W2:Y:S01]  /*9710*/  LDL.LU R210, [R1+0x28] ;  /* 0x0000280001d27983 */ /* 0x000ea20000300800 */
[----:B------:R-:W-:Y:S02]  /*9720*/  IADD3 R9, P5, R9, UR17, RZ ;  /* 0x0000001109097c10 */ /* 0x000fe4000ffbe0ff */
[----:B------:R-:W-:Y:S02]  /*9730*/  IADD3.X R211, R211, UR4, RZ, P3, !PT ;  /* 0x00000004d3d37c10 */ /* 0x000fe40009ffe4ff */
[----:B------:R-:W-:-:S02]  /*9740*/  IADD3 R7, P3, R7, UR17, RZ ;  /* 0x0000001107077c10 */ /* 0x000fc4000ff7e0ff */
[----:B------:R-:W-:Y:S02]  /*9750*/  IADD3 R219, P1, R219, UR17, RZ ;  /* 0x00000011dbdb7c10 */ /* 0x000fe4000ff3e0ff */
[----:B------:R-:W-:Y:S02]  /*9760*/  IADD3.X R213, R213, UR4, RZ, P2, !PT ;  /* 0x00000004d5d57c10 */ /* 0x000fe400097fe4ff */
[----:B------:R-:W-:Y:S02]  /*9770*/  IADD3 R236, P2, R236, UR17, RZ ;  /* 0x00000011ecec7c10 */ /* 0x000fe4000ff5e0ff */
[----:B------:R-:W-:Y:S02]  /*9780*/  IADD3.X R231, R231, UR4, RZ, P5, !PT ;  /* 0x00000004e7e77c10 */ /* 0x000fe4000affe4ff */
[----:B------:R-:W-:Y:S02]  /*9790*/  IADD3 R246, P5, R246, UR17, RZ ;  /* 0x00000011f6f67c10 */ /* 0x000fe4000ffbe0ff */
[----:B------:R-:W-:-:S02]  /*97a0*/  IADD3.X R233, R233, UR4, RZ, P3, !PT ;  /* 0x00000004e9e97c10 */ /* 0x000fc40009ffe4ff */
[----:B------:R-:W-:Y:S02]  /*97b0*/  IADD3 R248, P3, R248, UR17, RZ ;  /* 0x00000011f8f87c10 */ /* 0x000fe4000ff7e0ff */
[----:B------:R-:W-:Y:S02]  /*97c0*/  IADD3.X R217, R217, UR4, RZ, P1, !PT ;  /* 0x00000004d9d97c10 */ /* 0x000fe40008ffe4ff */
[----:B------:R-:W-:Y:S02]  /*97d0*/  IADD3 R238, P1, R238, UR17, RZ ;  /* 0x00000011eeee7c10 */ /* 0x000fe4000ff3e0ff */
[----:B------:R-:W-:Y:S02]  /*97e0*/  IADD3.X R235, R235, UR4, RZ, P2, !PT ;  /* 0x00000004ebeb7c10 */ /* 0x000fe400097fe4ff */
[----:B------:R-:W-:Y:S01]  /*97f0*/  IADD3 R250, P2, R250, UR17, RZ ;  /* 0x00000011fafa7c10 */ /* 0x000fe2000ff5e0ff */
[----:B------:R-:W-:Y:S01]  /*9800*/  UMOV UR22, UR6 ;  /* 0x0000000600167c82 */ /* 0x000fe20008000000 */
[----:B------:R-:W-:Y:S01]  /*9810*/  IADD3.X R245, R245, UR4, RZ, P5, !PT ;  /* 0x00000004f5f57c10 */ /* 0x000fe2000affe4ff */
[----:B------:R-:W-:Y:S01]  /*9820*/  UMOV UR23, UR7 ;  /* 0x0000000700177c82 */ /* 0x000fe20008000000 */
[----:B----4-:R-:W-:Y:S01]  /*9830*/  IADD3 R204, P5, R204, UR17, RZ ;  /* 0x00000011cccc7c10 */ /* 0x010fe2000ffbe0ff */
[----:B------:R-:W-:Y:S01]  /*9840*/  QGMMA.64x128x32.F32.E4M3.E4M3 R88, gdesc[UR8], R88 ;  /* 0x01e00000085879f3 */ /* 0x000fe20008700858 */
[----:B------:R-:W-:-:S02]  /*9850*/  IADD3.X R237, R237, UR4, RZ, P1, !PT ;  /* 0x00000004eded7c10 */ /* 0x000fc40008ffe4ff */
[----:B------:R-:W-:Y:S01]  /*9860*/  IADD3 R252, P1, R252, UR17, RZ ;  /* 0x00000011fcfc7c10 */ /* 0x000fe2000ff3e0ff */
[----:B------:R-:W-:Y:S01]  /*9870*/  STL [R1+0x1c], R204 ;  /* 0x00001ccc01007387 */ /* 0x000fe20000100800 */
[----:B------:R-:W-:-:S07]  /*9880*/  IADD3.X R2, R2, UR4, RZ, P0, !PT ;  /* 0x0000000402027c10 */ /* 0x000fce00087fe4ff */
[----:B------:R-:W-:Y:S01]  /*9890*/  QGMMA.64x128x32.F32.E4M3.E4M3 R24, gdesc[UR20], R24 ;  /* 0x01e00000141879f3 */ /* 0x000fe20008700818 */
[----:B---3--:R-:W-:Y:S02]  /*98a0*/  IADD3 R20, P0, R20, UR17, RZ ;  /* 0x0000001114147c10 */ /* 0x008fe4000ff1e0ff */
[----:B--2---:R-:W-:Y:S02]  /*98b0*/  IADD3.X R206, R206, UR4, RZ, P4, !PT ;  /* 0x00000004cece7c10 */ /* 0x004fe4000a7fe4ff */
[----:B------:R-:W-:Y:S02]  /*98c0*/  IADD3 R19, P4, R19, UR17, RZ ;  /* 0x0000001113137c10 */ /* 0x000fe4000ff9e0ff */
[----:B------:R-:W-:Y:S02]  /*98d0*/  IADD3.X R21, R21, UR4, RZ, P6, !PT ;  /* 0x0000000415157c10 */ /* 0x000fe4000b7fe4ff */
[----:B------:R-:W-:Y:S02]  /*98e0*/  IADD3 R22, P6, R22, UR17, RZ ;  /* 0x0000001116167c10 */ /* 0x000fe4000ffde0ff */
[----:B------:R-:W-:-:S02]  /*98f0*/  IADD3.X R23, R23, UR4, RZ, P5, !PT ;  /* 0x0000000417177c10 */ /* 0x000fc4000affe4ff */
[----:B------:R-:W-:Y:S02]  /*9900*/  IADD3 R209, P5, R209, UR17, RZ ;  /* 0x00000011d1d17c10 */ /* 0x000fe4000ffbe0ff */
[----:B------:R-:W-:Y:S02]  /*9910*/  IADD3.X R247, R247, UR4, RZ, P3, !PT ;  /* 0x00000004f7f77c10 */ /* 0x000fe40009ffe4ff */
[----:B------:R-:W-:-:S05]  /*9920*/  IADD3 R208, P3, R208, UR17, RZ ;  /* 0x00000011d0d07c10 */ /* 0x000fca000ff7e0ff */
[----:B------:R0:W-:Y:S01]  /*9930*/  STL [R1+0x24], R208 ;  /* 0x000024d001007387 */ /* 0x0001e20000100800 */
[----:B------:R-:W-:Y:S02]  /*9940*/  IADD3.X R249, R249, UR4, RZ, P2, !PT ;  /* 0x00000004f9f97c10 */ /* 0x000fe400097fe4ff */
[----:B------:R-:W-:Y:S01]  /*9950*/  IADD3 R205, P2, R205, UR17, RZ ;  /* 0x00000011cdcd7c10 */ /* 0x000fe2000ff5e0ff */
[----:B0-----:R-:W2:Y:S04]  /*9960*/  LDL.LU R208, [R1+0x64] ;  /* 0x0000640001d07983 */ /* 0x001ea80000300800 */
[----:B------:R-:W3:Y:S04]  /*9970*/  LDL.LU R204, [R1+0x30] ;  /* 0x0000300001cc7983 */ /* 0x000ee80000300800 */
[----:B------:R0:W-:Y:S01]  /*9980*/  STL [R1+0x2c], R205 ;  /* 0x00002ccd01007387 */ /* 0x0001e20000100800 */
[----:B------:R-:W-:-:S02]  /*9990*/  IADD3.X R251, R251, UR4, RZ, P1, !PT ;  /* 0x00000004fbfb7c10 */ /* 0x000fc40008ffe4ff */
[----:B------:R-:W-:Y:S01]  /*99a0*/  IADD3 R184, P1, R184, UR17, RZ ;  /* 0x00000011b8b87c10 */ /* 0x000fe2000ff3e0ff */
[----:B0-----:R-:W4:Y:S04]  /*99b0*/  LDL.LU R205, [R1+0x6c] ;  /* 0x00006c0001cd7983 */ /* 0x001f280000300800 */
[----:B------:R0:W-:Y:S01]  /*99c0*/  STL [R1], R2 ;  /* 0x0000000201007387 */ /* 0x0001e20000100800 */
[----:B------:R-:W-:-:S03]  /*99d0*/  IADD3.X R5, R5, UR4, RZ, P3, !PT ;  /* 0x0000000405057c10 */ /* 0x000fc60009ffe4ff */
[----:B0-----:R-:W4:Y:S04]  /*99e0*/  LDL.LU R2, [R1+0x1a8] ;  /* 0x0001a80001027983 */ /* 0x001f280000300800 */
[----:B------:R-:W-:Y:S04]  /*99f0*/  STL [R1+0x34], R184 ;  /* 0x000034b801007387 */ /* 0x000fe80000100800 */
[----:B------:R0:W-:Y:S04]  /*9a00*/  STL [R1+0x8], R206 ;  /* 0x000008ce01007387 */ /* 0x0001e80000100800 */
[----:B0-----:R-:W4:Y:S04]  /*9a10*/  LDL.LU R206, [R1+0x38] ;  /* 0x0000380001ce7983 */ /* 0x001f280000300800 */
[----:B------:R-:W-:Y:S04]  /*9a20*/  STL [R1+0x3c], R20 ;  /* 0x00003c1401007387 */ /* 0x000fe80000100800 */
[----:B------:R0:W-:Y:S04]  /*9a30*/  STL [R1+0x44], R19 ;  /* 0x0000441301007387 */ /* 0x0001e80000100800 */
[----:B0-----:R-:W4:Y:S04]  /*9a40*/  LDL.LU R19, [R1+0x74] ;  /* 0x0000740001137983 */ /* 0x001f280000300800 */
[----:B------:R-:W-:Y:S04]  /*9a50*/  STL [R1+0x10], R21 ;  /* 0x0000101501007387 */ /* 0x000fe80000100800 */
[----:B------:R-:W-:Y:S04]  /*9a60*/  STL [R1+0x4c], R22 ;  /* 0x00004c1601007387 */ /* 0x000fe80000100800 */
[----:B------:R0:W-:Y:S04]  /*9a70*/  STL [R1+0x20], R5 ;  /* 0x0000200501007387 */ /* 0x0001e80000100800 */
[----:B------:R-:W-:Y:S04]  /*9a80*/  STL [R1+0x18], R23 ;  /* 0x0000181701007387 */ /* 0x000fe80000100800 */
[----:B0-----:R-:W4:Y:S04]  /*9a90*/  LDL.LU R5, [R1+0x1a4] ;  /* 0x0001a40001057983 */ /* 0x001f280000300800 */
[----:B------:R0:W-:Y:S04]  /*9aa0*/  STL [R1+0x54], R209 ;  /* 0x000054d101007387 */ /* 0x0001e80000100800 */
[----:B------:R-:W4:Y:S04]  /*9ab0*/  LDL.LU R166, [R1+0x7c] ;  /* 0x00007c0001a67983 */ /* 0x000f280000300800 */
[----:B------:R-:W4:Y:S04]  /*9ac0*/  LDL.LU R165, [R1+0x48] ;  /* 0x0000480001a57983 */ /* 0x000f280000300800 */
[----:B------:R-:W4:Y:S04]  /*9ad0*/  LDL.LU R164, [R1+0x84] ;  /* 0x0000840001a47983 */ /* 0x000f280000300800 */
[----:B------:R-:W4:Y:S04]  /*9ae0*/  LDL.LU R168, [R1+0x50] ;  /* 0x0000500001a87983 */ /* 0x000f280000300800 */
[----:B------:R-:W4:Y:S04]  /*9af0*/  LDL.LU R192, [R1+0x8c] ;  /* 0x00008c0001c07983 */ /* 0x000f280000300800 */
[----:B------:R-:W4:Y:S04]  /*9b00*/  LDL.LU R189, [R1+0x58] ;  /* 0x0000580001bd7983 */ /* 0x000f280000300800 */
[----:B0-----:R-:W4:Y:S01]  /*9b10*/  LDL.LU R209, [R1+0x94] ;  /* 0x0000940001d17983 */ /* 0x001f220000300800 */
[----:B------:R-:W-:-:S02]  /*9b20*/  IADD3 R207, P3, R207, UR17, RZ ;  /* 0x00000011cfcf7c10 */ /* 0x000fc4000ff7e0ff */
[----:B------:R-:W-:Y:S01]  /*9b30*/  IADD3.X R210, R210, UR4, RZ, P2, !PT ;  /* 0x00000004d2d27c10 */ /* 0x000fe200097fe4ff */
[----:B------:R-:W4:Y:S04]  /*9b40*/  LDL.LU R188, [R1+0x9c] ;  /* 0x00009c0001bc7983 */ /* 0x000f280000300800 */
[----:B------:R-:W4:Y:S04]  /*9b50*/  LDL.LU R187, [R1+0x68] ;  /* 0x0000680001bb7983 */ /* 0x000f280000300800 */
[----:B------:R-:W-:Y:S04]  /*9b60*/  STL [R1+0x5c], R207 ;  /* 0x00005ccf01007387 */ /* 0x000fe80000100800 */
[----:B------:R-:W4:Y:S04]  /*9b70*/  LDL.LU R186, [R1+0xa4] ;  /* 0x0000a40001ba7983 */ /* 0x000f280000300800 */
[----:B------:R0:W-:Y:S04]  /*9b80*/  STL [R1+0x28], R210 ;  /* 0x000028d201007387 */ /* 0x0001e80000100800 */
[----:B------:R-:W4:Y:S04]  /*9b90*/  LDL.LU R185, [R1+0x70] ;  /* 0x0000700001b97983 */ /* 0x000f280000300800 */
[----:B------:R-:W4:Y:S04]  /*9ba0*/  LDL.LU R184, [R1+0xac] ;  /* 0x0000ac0001b87983 */ /* 0x000f280000300800 */
[----:B0-----:R-:W4:Y:S01]  /*9bb0*/  LDL.LU R210, [R1+0x78] ;  /* 0x0000780001d27983 */ /* 0x001f220000300800 */
[----:B--2---:R-:W-:-:S02]  /*9bc0*/  IADD3 R208, P2, R208, UR17, RZ ;  /* 0x00000011d0d07c10 */ /* 0x004fc4000ff5e0ff */
[----:B---3--:R-:W-:-:S03]  /*9bd0*/  IADD3.X R204, R204, UR4, RZ, P1, !PT ;  /* 0x00000004cccc7c10 */ /* 0x008fc60008ffe4ff */
[----:B------:R0:W-:Y:S04]  /*9be0*/  STL [R1+0x64], R208 ;  /* 0x000064d001007387 */ /* 0x0001e80000100800 */
[----:B0-----:R-:W2:Y:S01]  /*9bf0*/  LDL.LU R208, [R1+0xb4] ;  /* 0x0000b40001d07983 */ /* 0x001ea20000300800 */
[----:B----4-:R-:W-:-:S03]  /*9c00*/  IADD3 R205, P1, R205, UR17, RZ ;  /* 0x00000011cdcd7c10 */ /* 0x010fc6000ff3e0ff */
[----:B------:R-:W3:Y:S04]  /*9c10*/  LDL.LU R20, [R1+0xbc] ;  /* 0x0000bc0001147983 */ /* 0x000ee80000300800 */
[----:B------:R-:W4:Y:S04]  /*9c20*/  LDL.LU R21, [R1+0x88] ;  /* 0x0000880001157983 */ /* 0x000f280000300800 */
[----:B------:R-:W-:Y:S04]  /*9c30*/  STL [R1+0x30], R204 ;  /* 0x000030cc01007387 */ /* 0x000fe80000100800 */
[----:B------:R-:W3:Y:S01]  /*9c40*/  LDL.LU R22, [R1+0xc4] ;  /* 0x0000c40001167983 */ /* 0x000ee20000300800 */
[----:B------:R-:W-:-:S03]  /*9c50*/  IADD3.X R2, R2, UR4, RZ, P4, !PT ;  /* 0x0000000402027c10 */ /* 0x000fc6000a7fe4ff */
[----:B------:R0:W-:Y:S04]  /*9c60*/  STL [R1+0x6c], R205 ;  /* 0x00006ccd01007387 */ /* 0x0001e80000100800 */
[----:B0-----:R-:W3:Y:S01]  /*9c70*/  LDL.LU R205, [R1+0x90] ;  /* 0x0000900001cd7983 */ /* 0x001ee20000300800 */
[----:B------:R-:W-:-:S05]  /*9c80*/  IADD3.X R206, R206, UR4, RZ, P0, !PT ;  /* 0x00000004cece7c10 */ /* 0x000fca00087fe4ff */
[----:B------:R0:W-:Y:S04]  /*9c90*/  STL [R1+0x38], R206 ;  /* 0x000038ce01007387 */ /* 0x0001e80000100800 */
[----:B0-----:R-:W3:Y:S01]  /*9ca0*/  LDL.LU R206, [R1+0xcc] ;  /* 0x0000cc0001ce7983 */ /* 0x001ee20000300800 */
[----:B------:R-:W-:-:S03]  /*9cb0*/  IADD3 R19, P0, R19, UR17, RZ ;  /* 0x0000001113137c10 */ /* 0x000fc6000ff1e0ff */
[----:B------:R-:W3:Y:S04]  /*9cc0*/  LDL.LU R23, [R1+0x98] ;  /* 0x0000980001177983 */ /* 0x000ee80000300800 */
[----:B------:R-:W3:Y:S04]  /*9cd0*/  LDL.LU R207, [R1+0xd4] ;  /* 0x0000d40001cf7983 */ /* 0x000ee80000300800 */
[----:B------:R-:W-:Y:S04]  /*9ce0*/  STL [R1+0x74], R19 ;  /* 0x0000741301007387 */ /* 0x000fe80000100800 */
[----:B------:R0:W-:Y:S04]  /*9cf0*/  STL [R1+0x40], R2 ;  /* 0x0000400201007387 */ /* 0x0001e80000100800 */
[----:B0-----:R-:W3:Y:S04]  /*9d00*/  LDL.LU R2, [R1+0x1a0] ;  /* 0x0001a00001027983 */ /* 0x001ee80000300800 */
[----:B------:R-:W3:Y:S01]  /*9d10*/  LDL.LU R204, [R1+0xdc] ;  /* 0x0000dc0001cc7983 */ /* 0x000ee20000300800 */
[----:B------:R-:W-:-:S03]  /*9d20*/  IADD3 R166, P4, R166, UR17, RZ ;  /* 0x00000011a6a67c10 */ /* 0x000fc6000ff9e0ff */
[----:B------:R-:W3:Y:S01]  /*9d30*/  LDL.LU R19, [R1+0xa8] ;  /* 0x0000a80001137983 */ /* 0x000ee20000300800 */
[----:B------:R-:W-:-:S03]  /*9d40*/  IADD3.X R165, R165, UR4, RZ, P6, !PT ;  /* 0x00000004a5a57c10 */ /* 0x000fc6000b7fe4ff */
[----:B------:R-:W-:Y:S01]  /*9d50*/  STL [R1+0x7c], R166 ;  /* 0x00007ca601007387 */ /* 0x000fe20000100800 */
[----:B------:R-:W-:-:S03]  /*9d60*/  IADD3 R164, P6, R164, UR17, RZ ;  /* 0x00000011a4a47c10 */ /* 0x000fc6000ffde0ff */
[----:B------:R-:W-:Y:S01]  /*9d70*/  STL [R1+0x48], R165 ;  /* 0x000048a501007387 */ /* 0x000fe20000100800 */
[----:B------:R-:W-:-:S03]  /*9d80*/  IADD3.X R168, R168, UR4, RZ, P5, !PT ;  /* 0x00000004a8a87c10 */ /* 0x000fc6000affe4ff */
[----:B------:R-:W-:Y:S01]  /*9d90*/  STL [R1+0x84], R164 ;  /* 0x000084a401007387 */ /* 0x000fe20000100800 */
[----:B------:R-:W-:Y:S02]  /*9da0*/  IADD3 R192, P5, R192, UR17, RZ ;  /* 0x00000011c0c07c10 */ /* 0x000fe4000ffbe0ff */
[----:B------:R-:W-:Y:S02]  /*9db0*/  IADD3.X R189, R189, UR4, RZ, P3, !PT ;  /* 0x00000004bdbd7c10 */ /* 0x000fe40009ffe4ff */
[----:B------:R-:W-:Y:S01]  /*9dc0*/  IADD3 R209, P3, R209, UR17, RZ ;  /* 0x00000011d1d17c10 */ /* 0x000fe2000ff7e0ff */
[----:B------:R-:W-:Y:S01]  /*9dd0*/  STL [R1+0x50], R168 ;  /* 0x000050a801007387 */ /* 0x000fe20000100800 */
[----:B------:R-:W-:-:S03]  /*9de0*/  IADD3.X R5, R5, UR4, RZ, P2, !PT ;  /* 0x0000000405057c10 */ /* 0x000fc600097fe4ff */
[----:B------:R0:W-:Y:S04]  /*9df0*/  STL [R1+0x94], R209 ;  /* 0x000094d101007387 */ /* 0x0001e80000100800 */
[----:B------:R-:W-:Y:S04]  /*9e00*/  STL [R1+0x8c], R192 ;  /* 0x00008cc001007387 */ /* 0x000fe80000100800 */
[----:B0-----:R-:W3:Y:S04]  /*9e10*/  LDL.LU R209, [R1+0xe4] ;  /* 0x0000e40001d17983 */ /* 0x001ee80000300800 */
[----:B------:R-:W-:Y:S04]  /*9e20*/  STL [R1+0x58], R189 ;  /* 0x000058bd01007387 */ /* 0x000fe80000100800 */
[----:B------:R0:W-:Y:S04]  /*9e30*/  STL [R1+0x60], R5 ;  /* 0x0000600501007387 */ /* 0x0001e80000100800 */
[----:B0-----:R-:W3:Y:S01]  /*9e40*/  LDL.LU R5, [R1+0x19c] ;  /* 0x00019c0001057983 */ /* 0x001ee20000300800 */
[----:B------:R-:W-:-:S02]  /*9e50*/  IADD3 R188, P2, R188, UR17, RZ ;  /* 0x00000011bcbc7c10 */ /* 0x000fc4000ff5e0ff */
[----:B------:R-:W-:Y:S02]  /*9e60*/  IADD3.X R187, R187, UR4, RZ, P1, !PT ;  /* 0x00000004bbbb7c10 */ /* 0x000fe40008ffe4ff */
[----:B------:R-:W-:Y:S02]  /*9e70*/  IADD3 R186, P1, R186, UR17, RZ ;  /* 0x00000011baba7c10 */ /* 0x000fe4000ff3e0ff */
[----:B------:R-:W-:Y:S01]  /*9e80*/  IADD3.X R210, R210, UR4, RZ, P4, !PT ;  /* 0x00000004d2d27c10 */ /* 0x000fe2000a7fe4ff */
[----:B------:R-:W-:Y:S01]  /*9e90*/  STL [R1+0x9c], R188 ;  /* 0x00009cbc01007387 */ /* 0x000fe20000100800 */
[----:B------:R-:W-:Y:S02]  /*9ea0*/  IADD3.X R185, R185, UR4, RZ, P0, !PT ;  /* 0x00000004b9b97c10 */ /* 0x000fe400087fe4ff */
[----:B------:R-:W-:Y:S01]  /*9eb0*/  IADD3 R184, P0, R184, UR17, RZ ;  /* 0x00000011b8b87c10 */ /* 0x000fe2000ff1e0ff */
[----:B------:R-:W-:Y:S04]  /*9ec0*/  STL [R1+0x68], R187 ;  /* 0x000068bb01007387 */ /* 0x000fe80000100800 */
[----:B------:R-:W-:Y:S04]  /*9ed0*/  STL [R1+0xa4], R186 ;  /* 0x0000a4ba01007387 */ /* 0x000fe80000100800 */
[----:B------:R0:W-:Y:S04]  /*9ee0*/  STL [R1+0x78], R210 ;  /* 0x000078d201007387 */ /* 0x0001e80000100800 */
[----:B------:R-:W-:Y:S04]  /*9ef0*/  STL [R1+0x70], R185 ;  /* 0x000070b901007387 */ /* 0x000fe80000100800 */
[----:B0-----:R-:W3:Y:S04]  /*9f00*/  LDL.LU R210, [R1+0xb0] ;  /* 0x0000b00001d27983 */ /* 0x001ee80000300800 */
[----:B------:R-:W-:Y:S01]  /*9f10*/  STL [R1+0xac], R184 ;  /* 0x0000acb801007387 */ /* 0x000fe20000100800 */
[----:B--2---:R-:W-:-:S02]  /*9f20*/  IADD3 R208, P4, R208, UR17, RZ ;  /* 0x00000011d0d07c10 */ /* 0x004fc4000ff9e0ff */
[----:B----4-:R-:W-:Y:S02]  /*9f30*/  IADD3.X R21, R21, UR4, RZ, P5, !PT ;  /* 0x0000000415157c10 */ /* 0x010fe4000affe4ff */
[----:B---3--:R-:W-:Y:S02]  /*9f40*/  IADD3 R22, P5, R22, UR17, RZ ;  /* 0x0000001116167c10 */ /* 0x008fe4000ffbe0ff */
[----:B------:R-:W-:Y:S02]  /*9f50*/  IADD3.X R205, R205, UR4, RZ, P3, !PT ;  /* 0x00000004cdcd7c10 */ /* 0x000fe40009ffe4ff */
[----:B------:R-:W-:Y:S02]  /*9f60*/  IADD3 R206, P3, R206, UR17, RZ ;  /* 0x00000011cece7c10 */ /* 0x000fe4000ff7e0ff */
[----:B------:R-:W-:Y:S02]  /*9f70*/  IADD3.X R23, R23, UR4, RZ, P2, !PT ;  /* 0x0000000417177c10 */ /* 0x000fe400097fe4ff */
[----:B------:R-:W-:-:S02]  /*9f80*/  IADD3 R207, P2, R207, UR17, RZ ;  /* 0x00000011cfcf7c10 */ /* 0x000fc4000ff5e0ff */
[----:B------:R-:W-:Y:S02]  /*9f90*/  IADD3.X R2, R2, UR4, RZ, P6, !PT ;  /* 0x0000000402027c10 */ /* 0x000fe4000b7fe4ff */
[----:B------:R-:W-:-:S03]  /*9fa0*/  IADD3 R20, P6, R20, UR17, RZ ;  /* 0x0000001114147c10 */ /* 0x000fc6000ffde0ff */
[----:B------:R0:W-:Y:S04]  /*9fb0*/  STL [R1+0x80], R2 ;  /* 0x0000800201007387 */ /* 0x0001e80000100800 */
[----:B0-----:R-:W2:Y:S04]  /*9fc0*/  LDL.LU R2, [R1+0x198] ;  /* 0x0001980001027983 */ /* 0x001ea80000300800 */
[----:B------:R0:W-:Y:S04]  /*9fd0*/  STL [R1+0xb4], R208 ;  /* 0x0000b4d001007387 */ /* 0x0001e80000100800 */
[----:B0-----:R-:W3:Y:S04]  /*9fe0*/  LDL.LU R208, [R1+0xec] ;  /* 0x0000ec0001d07983 */ /* 0x001ee80000300800 */
[----:B------:R-:W-:Y:S04]  /*9ff0*/  STL [R1+0xbc], R20 ;  /* 0x0000bc1401007387 */ /* 0x000fe80000100800 */
[----:B------:R0:W-:Y:S04]  /*a000*/  STL [R1+0x90], R205 ;  /* 0x000090cd01007387 */ /* 0x0001e80000100800 */
[----:B------:R-:W-:Y:S04]  /*a010*/  STL [R1+0x88], R21 ;  /* 0x0000881501007387 */ /* 0x000fe80000100800 */
[----:B0-----:R-:W4:Y:S04]  /*a020*/  LDL.LU R205, [R1+0xb8] ;  /* 0x0000b80001cd7983 */ /* 0x001f280000300800 */
[----:B------:R-:W-:Y:S04]  /*a030*/  STL [R1+0xc4], R22 ;  /* 0x0000c41601007387 */ /* 0x000fe80000100800 */
[----:B------:R0:W-:Y:S01]  /*a040*/  STL [R1+0xcc], R206 ;  /* 0x0000ccce01007387 */ /* 0x0001e20000100800 */
[----:B------:R-:W-:-:S02]  /*a050*/  IADD3.X R19, R19, UR4, RZ, P0, !PT ;  /* 0x0000000413137c10 */ /* 0x000fc400087fe4ff */
[----:B------:R-:W-:Y:S01]  /*a060*/  IADD3.X R5, R5, UR4, RZ, P1, !PT ;  /* 0x0000000405057c10 */ /* 0x000fe20008ffe4ff */
[----:B0-----:R-:W4:Y:S01]  /*a070*/  LDL.LU R206, [R1+0xf4] ;  /* 0x0000f40001ce7983 */ /* 0x001f220000300800 */
[----:B------:R-:W-:-:S03]  /*a080*/  IADD3 R204, P1, R204, UR17, RZ ;  /* 0x00000011cccc7c10 */ /* 0x000fc6000ff3e0ff */
[----:B------:R0:W-:Y:S04]  /*a090*/  STL [R1+0xa0], R5 ;  /* 0x0000a00501007387 */ /* 0x0001e80000100800 */
[----:B------:R1:W-:Y:S04]  /*a0a0*/  STL [R1+0x98], R23 ;  /* 0x0000981701007387 */ /* 0x0003e80000100800 */
[----:B0-----:R-:W4:Y:S04]  /*a0b0*/  LDL.LU R5, [R1+0x194] ;  /* 0x0001940001057983 */ /* 0x001f280000300800 */
[----:B------:R0:W-:Y:S04]  /*a0c0*/  STL [R1+0xd4], R207 ;  /* 0x0000d4cf01007387 */ /* 0x0001e80000100800 */
[----:B------:R-:W4:Y:S04]  /*a0d0*/  LDL.LU R169, [R1+0xfc] ;  /* 0x0000fc0001a97983 */ /* 0x000f280000300800 */
[----:B------:R-:W4:Y:S04]  /*a0e0*/  LDL.LU R167, [R1+0xc8] ;  /* 0x0000c80001a77983 */ /* 0x000f280000300800 */
[----:B------:R0:W-:Y:S04]  /*a0f0*/  STL [R1+0xdc], R204 ;  /* 0x0000dccc01007387 */ /* 0x0001e80000100800 */
[----:B------:R-:W4:Y:S04]  /*a100*/  LDL.LU R166, [R1+0x104] ;  /* 0x0001040001a67983 */ /* 0x000f280000300800 */
[----:B------:R3:W-:Y:S04]  /*a110*/  STL [R1+0xa8], R19 ;  /* 0x0000a81301007387 */ /* 0x0007e80000100800 */
[----:B------:R-:W4:Y:S04]  /*a120*/  LDL.LU R165, [R1+0xd0] ;  /* 0x0000d00001a57983 */ /* 0x000f280000300800 */
[----:B------:R-:W4:Y:S04]  /*a130*/  LDL.LU R164, [R1+0x10c] ;  /* 0x00010c0001a47983 */ /* 0x000f280000300800 */
[----:B------:R-:W4:Y:S01]  /*a140*/  LDL.LU R168, [R1+0xd8] ;  /* 0x0000d80001a87983 */ /* 0x000f220000300800 */
[----:B------:R-:W-:-:S03]  /*a150*/  IADD3 R209, P0, R209, UR17, RZ ;  /* 0x00000011d1d17c10 */ /* 0x000fc6000ff1e0ff */
[----:B------:R-:W4:Y:S04]  /*a160*/  LDL.LU R192, [R1+0x114] ;  /* 0x0001140001c07983 */ /* 0x000f280000300800 */
[----:B------:R-:W4:Y:S04]  /*a170*/  LDL.LU R189, [R1+0x11c] ;  /* 0x00011c0001bd7983 */ /* 0x000f280000300800 */
[----:B------:R-:W4:Y:S01]  /*a180*/  LDL.LU R188, [R1+0xe8] ;  /* 0x0000e80001bc7983 */ /* 0x000f220000300800 */
[----:B------:R-:W-:-:S03]  /*a190*/  IADD3.X R210, R210, UR4, RZ, P4, !PT ;  /* 0x00000004d2d27c10 */ /* 0x000fc6000a7fe4ff */
[----:B------:R-:W4:Y:S04]  /*a1a0*/  LDL.LU R187, [R1+0x124] ;  /* 0x0001240001bb7983 */ /* 0x000f280000300800 */
[----:B------:R3:W-:Y:S04]  /*a1b0*/  STL [R1+0xe4], R209 ;  /* 0x0000e4d101007387 */ /* 0x0007e80000100800 */
[----:B------:R-:W4:Y:S04]  /*a1c0*/  LDL.LU R186, [R1+0xf0] ;  /* 0x0000f00001ba7983 */ /* 0x000f280000300800 */
[----:B------:R-:W4:Y:S04]  /*a1d0*/  LDL.LU R185, [R1+0x12c] ;  /* 0x00012c0001b97983 */ /* 0x000f280000300800 */
[----:B------:R-:W4:Y:S04]  /*a1e0*/  LDL.LU R184, [R1+0xf8] ;  /* 0x0000f80001b87983 */ /* 0x000f280000300800 */
[----:B------:R-:W4:Y:S04]  /*a1f0*/  LDL.LU R20, [R1+0x134] ;  /* 0x0001340001147983 */ /* 0x000f280000300800 */
[----:B------:R-:W4:Y:S04]  /*a200*/  LDL.LU R21, [R1+0x13c] ;  /* 0x00013c0001157983 */ /* 0x000f280000300800 */
[----:B------:R-:W4:Y:S04]  /*a210*/  LDL.LU R22, [R1+0x108] ;  /* 0x0001080001167983 */ /* 0x000f280000300800 */
[----:B------:R-:W-:Y:S04]  /*a220*/  STL [R1+0xb0], R210 ;  /* 0x0000b0d201007387 */ /* 0x000fe80000100800 */
[----:B-1----:R-:W4:Y:S04]  /*a230*/  LDL.LU R23, [R1+0x110] ;  /* 0x0001100001177983 */ /* 0x002f280000300800 */
[----:B0-----:R-:W4:Y:S04]  /*a240*/  LDL.LU R207, [R1+0x14c] ;  /* 0x00014c0001cf7983 */ /* 0x001f280000300800 */
[----:B------:R-:W4:Y:S01]  /*a250*/  LDL.LU R204, [R1+0x118] ;  /* 0x0001180001cc7983 */ /* 0x000f220000300800 */
[----:B--2---:R-:W-:-:S02]  /*a260*/  IADD3.X R2, R2, UR4, RZ, P5, !PT ;  /* 0x0000000402027c10 */ /* 0x004fc4000affe4ff */
[----:B---3--:R-:W-:-:S05]  /*a270*/  IADD3 R208, P4, R208, UR17, RZ ;  /* 0x00000011d0d07c10 */ /* 0x008fca000ff9e0ff */
[----:B------:R-:W-:Y:S04]  /*a280*/  STL [R1+0xec], R208 ;  /* 0x0000ecd001007387 */ /* 0x000fe80000100800 */
[----:B------:R-:W2:Y:S04]  /*a290*/  LDL.LU R19, [R1+0x154] ;  /* 0x0001540001137983 */ /* 0x000ea80000300800 */
[----:B------:R-:W3:Y:S01]  /*a2a0*/  LDL.LU R209, [R1+0x15c] ;  /* 0x00015c0001d17983 */ /* 0x000ee20000300800 */
[----:B----4-:R-:W-:-:S05]  /*a2b0*/  IADD3.X R205, R205, UR4, RZ, P6, !PT ;  /* 0x00000004cdcd7c10 */ /* 0x010fca000b7fe4ff */
[----:B------:R-:W-:Y:S04]  /*a2c0*/  STL [R1+0xb8], R205 ;  /* 0x0000b8cd01007387 */ /* 0x000fe80000100800 */
[----:B------:R0:W-:Y:S01]  /*a2d0*/  STL [R1+0xc0], R2 ;  /* 0x0000c00201007387 */ /* 0x0001e20000100800 */
[----:B------:R-:W-:-:S03]  /*a2e0*/  IADD3 R206, P6, R206, UR17, RZ ;  /* 0x00000011cece7c10 */ /* 0x000fc6000ffde0ff */
[----:B0-----:R-:W4:Y:S04]  /*a2f0*/  LDL.LU R2, [R1+0x190] ;  /* 0x0001900001027983 */ /* 0x001f280000300800 */
[----:B------:R0:W-:Y:S04]  /*a300*/  STL [R1+0xf4], R206 ;  /* 0x0000f4ce01007387 */ /* 0x0001e80000100800 */
[----:B------:R-:W3:Y:S04]  /*a310*/  LDL.LU R210, [R1+0x130] ;  /* 0x0001300001d27983 */ /* 0x000ee80000300800 */
[----:B------:R-:W3:Y:S01]  /*a320*/  LDL.LU R208, [R1+0x138] ;  /* 0x0001380001d07983 */ /* 0x000ee20000300800 */
[----:B------:R-:W-:-:S03]  /*a330*/  IADD3.X R5, R5, UR4, RZ, P0, !PT ;  /* 0x0000000405057c10 */ /* 0x000fc600087fe4ff */
[----:B------:R-:W3:Y:S04]  /*a340*/  LDL.LU R205, [R1+0x140] ;  /* 0x0001400001cd7983 */ /* 0x000ee80000300800 */
[----:B0-----:R-:W3:Y:S01]  /*a350*/  LDL.LU R206, [R1+0x148] ;  /* 0x0001480001ce7983 */ /* 0x001ee20000300800 */
[----:B------:R-:W-:Y:S02]  /*a360*/  IADD3 R169, P5, R169, UR17, RZ ;  /* 0x00000011a9a97c10 */ /* 0x000fe4000ffbe0ff */
[----:B------:R-:W-:-:S03]  /*a370*/  IADD3.X R167, R167, UR4, RZ, P3, !PT ;  /* 0x00000004a7a77c10 */ /* 0x000fc60009ffe4ff */
[----:B------:R-:W-:Y:S01]  /*a380*/  STL [R1+0xfc], R169 ;  /* 0x0000fca901007387 */ /* 0x000fe20000100800 */
[----:B------:R-:W-:-:S03]  /*a390*/  IADD3 R166, P3, R166, UR17, RZ ;  /* 0x00000011a6a67c10 */ /* 0x000fc6000ff7e0ff */
[----:B------:R-:W-:Y:S01]  /*a3a0*/  STL [R1+0xc8], R167 ;  /* 0x0000c8a701007387 */ /* 0x000fe20000100800 */
[----:B------:R-:W-:-:S03]  /*a3b0*/  IADD3.X R165, R165, UR4, RZ, P2, !PT ;  /* 0x00000004a5a57c10 */ /* 0x000fc600097fe4ff */
[----:B------:R-:W-:Y:S01]  /*a3c0*/  STL [R1+0x104], R166 ;  /* 0x000104a601007387 */ /* 0x000fe20000100800 */
[----:B------:R-:W-:-:S03]  /*a3d0*/  IADD3 R164, P2, R164, UR17, RZ ;  /* 0x00000011a4a47c10 */ /* 0x000fc6000ff5e0ff */
[----:B------:R-:W-:Y:S01]  /*a3e0*/  STL [R1+0xd0], R165 ;  /* 0x0000d0a501007387 */ /* 0x000fe20000100800 */
[----:B------:R-:W-:-:S03]  /*a3f0*/  IADD3.X R168, R168, UR4, RZ, P1, !PT ;  /* 0x00000004a8a87c10 */ /* 0x000fc60008ffe4ff */
[----:B------:R-:W-:Y:S04]  /*a400*/  STL [R1+0x10c], R164 ;  /* 0x00010ca401007387 */ /* 0x000fe80000100800 */
[----:B------:R0:W-:Y:S04]  /*a410*/  STL [R1+0xe0], R5 ;  /* 0x0000e00501007387 */ /* 0x0001e80000100800 */
[----:B------:R-:W-:Y:S04]  /*a420*/  STL [R1+0xd8], R168 ;  /* 0x0000d8a801007387 */ /* 0x000fe80000100800 */
[----:B0-----:R-:W2:Y:S01]  /*a430*/  LDL.LU R5, [R1+0x18c] ;  /* 0x00018c0001057983 */ /* 0x001ea20000300800 */
[----:B------:R-:W-:-:S02]  /*a440*/  IADD3 R192, P1, R192, UR17, RZ ;  /* 0x00000011c0c07c10 */ /* 0x000fc4000ff3e0ff */
[----:B------:R-:W-:Y:S02]  /*a450*/  IADD3 R189, P0, R189, UR17, RZ ;  /* 0x00000011bdbd7c10 */ /* 0x000fe4000ff1e0ff */
[----:B------:R-:W-:Y:S02]  /*a460*/  IADD3.X R188, R188, UR4, RZ, P4, !PT ;  /* 0x00000004bcbc7c10 */ /* 0x000fe4000a7fe4ff */
[----:B------:R-:W-:Y:S01]  /*a470*/  IADD3 R187, P4, R187, UR17, RZ ;  /* 0x00000011bbbb7c10 */ /* 0x000fe2000ff9e0ff */
[----:B------:R-:W-:Y:S01]  /*a480*/  STL [R1+0x114], R192 ;  /* 0x000114c001007387 */ /* 0x000fe20000100800 */
[----:B------:R-:W-:-:S03]  /*a490*/  IADD3.X R186, R186, UR4, RZ, P6, !PT ;  /* 0x00000004baba7c10 */ /* 0x000fc6000b7fe4ff */
[----:B------:R-:W-:Y:S01]  /*a4a0*/  STL [R1+0x11c], R189 ;  /* 0x00011cbd01007387 */ /* 0x000fe20000100800 */
[----:B------:R-:W-:-:S03]  /*a4b0*/  IADD3 R185, P6, R185, UR17, RZ ;  /* 0x00000011b9b97c10 */ /* 0x000fc6000ffde0ff */
[----:B------:R-:W-:Y:S01]  /*a4c0*/  STL [R1+0xe8], R188 ;  /* 0x0000e8bc01007387 */ /* 0x000fe20000100800 */
[----:B------:R-:W-:-:S03]  /*a4d0*/  IADD3.X R184, R184, UR4, RZ, P5, !PT ;  /* 0x00000004b8b87c10 */ /* 0x000fc6000affe4ff */
[----:B------:R-:W-:Y:S01]  /*a4e0*/  STL [R1+0x124], R187 ;  /* 0x000124bb01007387 */ /* 0x000fe20000100800 */
[----:B------:R-:W-:-:S03]  /*a4f0*/  IADD3 R20, P5, R20, UR17, RZ ;  /* 0x0000001114147c10 */ /* 0x000fc6000ffbe0ff */
[----:B------:R-:W-:Y:S04]  /*a500*/  STL [R1+0xf0], R186 ;  /* 0x0000f0ba01007387 */ /* 0x000fe80000100800 */
[----:B------:R-:W-:Y:S01]  /*a510*/  STL [R1+0x12c], R185 ;  /* 0x00012cb901007387 */ /* 0x000fe20000100800 */
[----:B------:R-:W-:Y:S02]  /*a520*/  IADD3.X R22, R22, UR4, RZ, P2, !PT ;  /* 0x0000000416167c10 */ /* 0x000fe400097fe4ff */
[----:B----4-:R-:W-:Y:S02]  /*a530*/  IADD3.X R2, R2, UR4, RZ, P3, !PT ;  /* 0x0000000402027c10 */ /* 0x010fe40009ffe4ff */
[----:B------:R-:W-:-:S03]  /*a540*/  IADD3 R21, P3, R21, UR17, RZ ;  /* 0x0000001115157c10 */ /* 0x000fc6000ff7e0ff */
[----:B------:R0:W-:Y:S04]  /*a550*/  STL [R1+0x100], R2 ;  /* 0x0001000201007387 */ /* 0x0001e80000100800 */
[----:B------:R-:W-:Y:S04]  /*a560*/  STL [R1+0xf8], R184 ;  /* 0x0000f8b801007387 */ /* 0x000fe80000100800 */
[----:B0-----:R-:W4:Y:S04]  /*a570*/  LDL.LU R2, [R1+0x188] ;  /* 0x0001880001027983 */ /* 0x001f280000300800 */
[----:B------:R-:W-:Y:S01]  /*a580*/  STL [R1+0x134], R20 ;  /* 0x0001341401007387 */ /* 0x000fe20000100800 */
[----:B--2---:R-:W-:-:S05]  /*a590*/  IADD3 R5, P2, R5, UR17, RZ ;  /* 0x0000001105057c10 */ /* 0x004fca000ff5e0ff */
[----:B------:R0:W-:Y:S04]  /*a5a0*/  STL [R1+0x144], R5 ;  /* 0x0001440501007387 */ /* 0x0001e80000100800 */
[----:B------:R-:W-:Y:S04]  /*a5b0*/  STL [R1+0x13c], R21 ;  /* 0x00013c1501007387 */ /* 0x000fe80000100800 */
[----:B0-----:R-:W2:Y:S01]  /*a5c0*/  LDL.LU R5, [R1+0x184] ;  /* 0x0001840001057983 */ /* 0x001ea20000300800 */
[----:B------:R-:W-:Y:S02]  /*a5d0*/  IADD3.X R23, R23, UR4, RZ, P1, !PT ;  /* 0x0000000417177c10 */ /* 0x000fe40008ffe4ff */
[----:B------:R-:W-:Y:S01]  /*a5e0*/  IADD3 R207, P1, R207, UR17, RZ ;  /* 0x00000011cfcf7c10 */ /* 0x000fe2000ff3e0ff */
[----:B------:R-:W-:Y:S01]  /*a5f0*/  STL [R1+0x108], R22 ;  /* 0x0001081601007387 */ /* 0x000fe20000100800 */
[----:B------:R-:W-:-:S02]  /*a600*/  IADD3.X R204, R204, UR4, RZ, P0, !PT ;  /* 0x00000004cccc7c10 */ /* 0x000fc400087fe4ff */
[----:B------:R-:W-:Y:S01]  /*a610*/  IADD3 R19, P0, R19, UR17, RZ ;  /* 0x0000001113137c10 */ /* 0x000fe2000ff1e0ff */
[----:B------:R-:W-:Y:S04]  /*a620*/  STL [R1+0x110], R23 ;  /* 0x0001101701007387 */ /* 0x000fe80000100800 */
[----:B------:R-:W-:Y:S01]  /*a630*/  STL [R1+0x14c], R207 ;  /* 0x00014ccf01007387 */ /* 0x000fe20000100800 */
[----:B----4-:R-:W-:-:S05]  /*a640*/  IADD3.X R2, R2, UR4, RZ, P4, !PT ;  /* 0x0000000402027c10 */ /* 0x010fca000a7fe4ff */
[----:B------:R0:W-:Y:S04]  /*a650*/  STL [R1+0x120], R2 ;  /* 0x0001200201007387 */ /* 0x0001e80000100800 */
[----:B------:R-:W-:Y:S04]  /*a660*/  STL [R1+0x118], R204 ;  /* 0x000118cc01007387 */ /* 0x000fe80000100800 */
[----:B0-----:R-:W4:Y:S04]  /*a670*/  LDL.LU R2, [R1+0x180] ;  /* 0x0001800001027983 */ /* 0x001f280000300800 */
[----:B------:R-:W-:Y:S01]  /*a680*/  STL [R1+0x154], R19 ;  /* 0x0001541301007387 */ /* 0x000fe20000100800 */
[----:B--2---:R-:W-:-:S05]  /*a690*/  IADD3.X R5, R5, UR4, RZ, P6, !PT ;  /* 0x0000000405057c10 */ /* 0x004fca000b7fe4ff */
[----:B------:R0:W-:Y:S04]  /*a6a0*/  STL [R1+0x128], R5 ;  /* 0x0001280501007387 */ /* 0x0001e80000100800 */
[----:B0-----:R-:W2:Y:S01]  /*a6b0*/  LDL.LU R5, [R1+0x17c] ;  /* 0x00017c0001057983 */ /* 0x001ea20000300800 */
[----:B------:R-:W-:Y:S01]  /*a6c0*/  UMOV UR26, UR10 ;  /* 0x0000000a001a7c82 */ /* 0x000fe20008000000 */
[----:B------:R-:W-:Y:S02]  /*a6d0*/  UMOV UR27, UR11 ;  /* 0x0000000b001b7c82 */ /* 0x000fe40008000000 */
[----:B------:R-:W-:Y:S01]  /*a6e0*/  QGMMA.64x128x32.F32.E4M3.E4M3 R24, gdesc[UR24], R24, gsb0 ;  /* 0x01e00000181879f3 */ /* 0x000fe20008000818 */
[----:B---3--:R-:W-:Y:S02]  /*a6f0*/  IADD3 R209, P4, R209, UR17, RZ ;  /* 0x00000011d1d17c10 */ /* 0x008fe4000ff9e0ff */
[----:B------:R-:W-:-:S02]  /*a700*/  IADD3.X R210, R210, UR4, RZ, P5, !PT ;  /* 0x00000004d2d27c10 */ /* 0x000fc4000affe4ff */
[----:B------:R-:W-:Y:S01]  /*a710*/  IADD3.X R208, R208, UR4, RZ, P3, !PT ;  /* 0x00000004d0d07c10 */ /* 0x000fe20009ffe4ff */
[----:B------:R-:W-:Y:S01]  /*a720*/  STL [R1+0x15c], R209 ;  /* 0x00015cd101007387 */ /* 0x000fe20000100800 */
[----:B------:R-:W-:Y:S02]  /*a730*/  IADD3.X R205, R205, UR4, RZ, P2, !PT ;  /* 0x00000004cdcd7c10 */ /* 0x000fe400097fe4ff */
[----:B------:R-:W-:Y:S01]  /*a740*/  IADD3.X R206, R206, UR4, RZ, P1, !PT ;  /* 0x00000004cece7c10 */ /* 0x000fe20008ffe4ff */
[----:B------:R-:W-:Y:S04]  /*a750*/  STL [R1+0x130], R210 ;  /* 0x000130d201007387 */ /* 0x000fe80000100800 */
[----:B------:R-:W-:Y:S01]  /*a760*/  STL [R1+0x138], R208 ;  /* 0x000138d001007387 */ /* 0x000fe20000100800 */
[----:B------:R-:W-:-:S05]  /*a770*/  VIADD R12, R12, 0xffffffff ;  /* 0xffffffff0c0c7836 */ /* 0x000fca0000000000 */
[----:B------:R-:W-:Y:S01]  /*a780*/  ISETP.NE.U32.AND P6, PT, R12, RZ, PT ;  /* 0x000000ff0c00720c */ /* 0x000fe20003fc5070 */
[----:B------:R-:W-:Y:S01]  /*a790*/  VIADD R4, R4, 0xffffffc0 ;  /* 0xffffffc004047836 */ /* 0x000fe20000000000 */
[----:B------:R-:W-:Y:S02]  /*a7a0*/  WARPGROUP.DEPBAR.LE gsb0, 0x0 ;  /* 0x00008000000079c5 */ /* 0x000fe40000010000 */
[----:B----4-:R-:W-:-:S05]  /*a7b0*/  IADD3.X R2, R2, UR4, RZ, P0, !PT ;  /* 0x0000000402027c10 */ /* 0x010fca00087fe4ff */
[----:B------:R0:W-:Y:S04]  /*a7c0*/  STL [R1+0x150], R2 ;  /* 0x0001500201007387 */ /* 0x0001e80000100800 */
[----:B------:R-:W-:Y:S04]  /*a7d0*/  STL [R1+0x140], R205 ;  /* 0x000140cd01007387 */ /* 0x000fe80000100800 */
[----:B0-----:R0:W5:Y:S04]  /*a7e0*/  LDL.LU R2, [R1+0x178] ;  /* 0x0001780001027983 */ /* 0x0011680000300800 */
[----:B------:R-:W-:Y:S01]  /*a7f0*/  STL [R1+0x148], R206 ;  /* 0x000148ce01007387 */ /* 0x000fe20000100800 */
[----:B--2---:R-:W-:-:S05]  /*a800*/  IADD3.X R5, R5, UR4, RZ, P4, !PT ;  /* 0x0000000405057c10 */ /* 0x004fca000a7fe4ff */
[----:B------:R1:W-:Y:S02]  /*a810*/  STL [R1+0x158], R5 ;  /* 0x0001580501007387 */ /* 0x0003e40000100800 */
[----:B-1----:R-:W1:Y:S02]  /*a820*/  S2R R5, SR_TID.X ;  /* 0x0000000000057919 */ /* 0x002e640000002100 */
[----:B-1----:R-:W-:Y:S01]  /*a830*/  LOP3.LUT R5, R5, 0x3f, RZ, 0xc0, !PT ;  /* 0x0000003f05057812 */ /* 0x002fe200078ec0ff */
[----:B0-----:R-:W-:Y:S06]  /*a840*/  @P6 BRA `(.L_x_2) ;  /* 0xffffffb000186947 */ /* 0x001fec000383ffff */
.L_x_1:
[----:B------:R-:W2:Y:S01]  /*a850*/  LDL.LU R19, [R1+0x174] ;  /* 0x0001740001137983 */ /* 0x000ea20000300800 */
[----:B------:R-:W-:Y:S01]  /*a860*/  ULDC.64 UR6, c[0x0][0x228] ;  /* 0x00008a0000067ab9 */ /* 0x000fe20000000a00 */
[----:B------:R-:W-:Y:S01]  /*a870*/  ULDC UR5, c[0x0][0x22c] ;  /* 0x00008b0000057ab9 */ /* 0x000fe20000000800 */
[----:B------:R-:W1:Y:S01]  /*a880*/  S2R R18, SR_TID.X ;  /* 0x0000000000127919 */ /* 0x000e620000002100 */
[----:B------:R-:W-:Y:S02]  /*a890*/  F2FP.SATFINITE.E4M3.F32.PACK_AB_MERGE_C R4, R89, R88, RZ ;  /* 0x000000585904723e */ /* 0x000fe400048070ff */
[----:B------:R-:W-:Y:S01]  /*a8a0*/  F2FP.SATFINITE.E4M3.F32.PACK_AB_MERGE_C R5, R91, R90, RZ ;  /* 0x0000005a5b05723e */ /* 0x000fe200048070ff */
[----:B0-----:R-:W3:Y:S01]  /*a8b0*/  LDL.LU R17, [R1+0x170] ;  /* 0x0001700001117983 */ /* 0x001ee20000300800 */
[----:B------:R-:W-:Y:S01]  /*a8c0*/  F2FP.SATFINITE.E4M3.F32.PACK_AB_MERGE_C R93, R93, R92, RZ ;  /* 0x0000005c5d5d723e */ /* 0x000fe200048070ff */
[C---:B-----5:R-:W-:Y:S01]  /*a8d0*/  VIADD R8, R2.reuse, 0x1 ;  /* 0x0000000102087836 */ /* 0x060fe20000000000 */
[----:B------:R-:W-:Y:S01]  /*a8e0*/  F2FP.SATFINITE.E4M3.F32.PACK_AB_MERGE_C R94, R95, R94, RZ ;  /* 0x0000005e5f5e723e */ /* 0x000fe200048070ff */
[----:B------:R-:W-:Y:S01]  /*a8f0*/  ULDC UR4, c[0x0][0x22c] ;  /* 0x00008b0000047ab9 */ /* 0x000fe20000000800 */
[----:B------:R-:W-:Y:S01]  /*a900*/  F2FP.SATFINITE.E4M3.F32.PACK_AB_MERGE_C R6, R25, R24, RZ ;  /* 0x000000181906723e */ /* 0x000fe200048070ff */
[----:B------:R-:W-:Y:S01]  /*a910*/  VIADD R9, R2, 0x3 ;  /* 0x0000000302097836 */ /* 0x000fe20000000000 */
[----:B------:R-:W-:-:S02]  /*a920*/  F2FP.SATFINITE.E4M3.F32.PACK_AB_MERGE_C R7, R27, R26, RZ ;  /* 0x0000001a1b07723e */ /* 0x000fc400048070ff */
[----:B------:R-:W-:Y:S02]  /*a930*/  F2FP.SATFINITE.E4M3.F32.PACK_AB_MERGE_C R29, R29, R28, RZ ;  /* 0x0000001c1d1d723e */ /* 0x000fe400048070ff */
[----:B------:R-:W-:Y:S02]  /*a940*/  F2FP.SATFINITE.E4M3.F32.PACK_AB_MERGE_C R30, R31, R30, RZ ;  /* 0x0000001e1f1e723e */ /* 0x000fe400048070ff */
[----:B------:R-:W-:Y:S02]  /*a950*/  F2FP.SATFINITE.E4M3.F32.PACK_AB_MERGE_C R39, R39, R38, RZ ;  /* 0x000000262727723e */ /* 0x000fe400048070ff */
[----:B------:R-:W-:Y:S02]  /*a960*/  PRMT R4, R4, 0x5410, R93 ;  /* 0x0000541004047816 */ /* 0x000fe4000000005d */
[----:B------:R-:W-:Y:S02]  /*a970*/  PRMT R5, R5, 0x5410, R94 ;  /* 0x0000541005057816 */ /* 0x000fe4000000005e */
[----:B------:R-:W-:-:S02]  /*a980*/  PRMT R6, R6, 0x5410, R29 ;  /* 0x0000541006067816 */ /* 0x000fc4000000001d */
[----:B------:R-:W-:Y:S02]  /*a990*/  PRMT R7, R7, 0x5410, R30 ;  /* 0x0000541007077816 */ /* 0x000fe4000000001e */
[----:B------:R-:W-:Y:S02]  /*a9a0*/  F2FP.SATFINITE.E4M3.F32.PACK_AB_MERGE_C R98, R99, R98, RZ ;  /* 0x000000626362723e */ /* 0x000fe400048070ff */
[----:B------:R-:W-:Y:S02]  /*a9b0*/  F2FP.SATFINITE.E4M3.F32.PACK_AB_MERGE_C R103, R103, R102, RZ ;  /* 0x000000666767723e */ /* 0x000fe400048070ff */
[----:B------:R-:W-:Y:S01]  /*a9c0*/  F2FP.SATFINITE.E4M3.F32.PACK_AB_MERGE_C R32, R33, R32, RZ ;  /* 0x000000202120723e */ /* 0x000fe200048070ff */
[C---:B-1----:R-:W-:Y:S01]  /*a9d0*/  IMAD.SHL.U32 R0, R18.reuse, 0x10, RZ ;  /* 0x0000001012007824 */ /* 0x042fe200078e00ff */
[----:B------:R-:W-:Y:S01]  /*a9e0*/  F2FP.SATFINITE.E4M3.F32.PACK_AB_MERGE_C R34, R35, R34, RZ ;  /* 0x000000222322723e */ /* 0x000fe200048070ff */
[C---:B------:R-:W-:Y:S01]  /*a9f0*/  IMAD.SHL.U32 R3, R18.reuse, 0x40, RZ ;  /* 0x0000004012037824 */ /* 0x040fe200078e00ff */
[----:B------:R-:W-:-:S02]  /*aa00*/  LOP3.LUT R18, R18, 0x7f, RZ, 0xc0, !PT ;  /* 0x0000007f12127812 */ /* 0x000fc400078ec0ff */
[----:B------:R-:W-:Y:S02]  /*aa10*/  LOP3.LUT R0, R0, 0xf0, RZ, 0xc0, !PT ;  /* 0x000000f000007812 */ /* 0x000fe400078ec0ff */
[----:B------:R-:W-:Y:S02]  /*aa20*/  LOP3.LUT R3, R3, 0x400, RZ, 0xc0, !PT ;  /* 0x0000040003037812 */ /* 0x000fe400078ec0ff */
[----:B------:R-:W-:Y:S02]  /*aa30*/  F2FP.SATFINITE.E4M3.F32.PACK_AB_MERGE_C R37, R37, R36, RZ ;  /* 0x000000242525723e */ /* 0x000fe400048070ff */
[----:B------:R-:W-:Y:S01]  /*aa40*/  IADD3 R3, R3, UR12, R0 ;  /* 0x0000000c03037c10 */ /* 0x000fe2000fffe000 */
[----:B------:R-:W-:Y:S01]  /*aa50*/  VIADD R0, R2, 0x2 ;  /* 0x0000000202007836 */ /* 0x000fe20000000000 */
[----:B------:R-:W-:Y:S01]  /*aa60*/  LEA R20, R18, UR12, 0x4 ;  /* 0x0000000c12147c11 */ /* 0x000fe2000f8e20ff */
[----:B------:R-:W-:Y:S01]  /*aa70*/  BAR.SYNC.DEFER_BLOCKING 0x0 ;  /* 0x0000000000007b1d */ /* 0x000fe20000010000 */
[----:B------:R-:W-:-:S02]  /*aa80*/  F2FP.SATFINITE.E4M3.F32.PACK_AB_MERGE_C R96, R97, R96, RZ ;  /* 0x000000606160723e */ /* 0x000fc400048070ff */
[----:B------:R-:W-:Y:S02]  /*aa90*/  PRMT R97, R98, 0x5410, R103 ;  /* 0x0000541062617816 */ /* 0x000fe40000000067 */
[----:B------:R-:W-:Y:S02]  /*aaa0*/  PRMT R98, R32, 0x5410, R37 ;  /* 0x0000541020627816 */ /* 0x000fe40000000025 */
[----:B------:R-:W-:Y:S02]  /*aab0*/  PRMT R99, R34, 0x5410, R39 ;  /* 0x0000541022637816 */ /* 0x000fe40000000027 */
[----:B------:R-:W-:Y:S02]  /*aac0*/  F2FP.SATFINITE.E4M3.F32.PACK_AB_MERGE_C R101, R101, R100, RZ ;  /* 0x000000646565723e */ /* 0x000fe400048070ff */
[----:B------:R-:W-:Y:S02]  /*aad0*/  F2FP.SATFINITE.E4M3.F32.PACK_AB_MERGE_C R106, R107, R106, RZ ;  /* 0x0000006a6b6a723e */ /* 0x000fe400048070ff */
[----:B------:R-:W-:-:S02]  /*aae0*/  PRMT R96, R96, 0x5410, R101 ;  /* 0x0000541060607816 */ /* 0x000fc40000000065 */
[----:B------:R-:W-:Y:S02]  /*aaf0*/  F2FP.SATFINITE.E4M3.F32.PACK_AB_MERGE_C R111, R111, R110, RZ ;  /* 0x0000006e6f6f723e */ /* 0x000fe400048070ff */
[----:B------:R-:W-:Y:S02]  /*ab00*/  F2FP.SATFINITE.E4M3.F32.PACK_AB_MERGE_C R104, R105, R104, RZ ;  /* 0x000000686968723e */ /* 0x000fe400048070ff */
[----:B------:R-:W-:Y:S02]  /*ab10*/  F2FP.SATFINITE.E4M3.F32.PACK_AB_MERGE_C R109, R109, R108, RZ ;  /* 0x0000006c6d6d723e */ /* 0x000fe400048070ff */
[----:B------:R-:W-:Y:S02]  /*ab20*/  F2FP.SATFINITE.E4M3.F32.PACK_AB_MERGE_C R40, R41, R40, RZ ;  /* 0x000000282928723e */ /* 0x000fe400048070ff */
[----:B------:R-:W-:Y:S02]  /*ab30*/  F2FP.SATFINITE.E4M3.F32.PACK_AB_MERGE_C R42, R43, R42, RZ ;  /* 0x0000002a2b2a723e */ /* 0x000fe400048070ff */
[----:B------:R-:W-:-:S02]  /*ab40*/  F2FP.SATFINITE.E4M3.F32.PACK_AB_MERGE_C R45, R45, R44, RZ ;  /* 0x0000002c2d2d723e */ /* 0x000fc400048070ff */
[----:B------:R-:W-:Y:S02]  /*ab50*/  F2FP.SATFINITE.E4M3.F32.PACK_AB_MERGE_C R47, R47, R46, RZ ;  /* 0x0000002e2f2f723e */ /* 0x000fe400048070ff */
[----:B------:R-:W-:Y:S02]  /*ab60*/  PRMT R105, R106, 0x5410, R111 ;  /* 0x000054106a697816 */ /* 0x000fe4000000006f */
[----:B------:R-:W-:Y:S02]  /*ab70*/  PRMT R104, R104, 0x5410, R109 ;  /* 0x0000541068687816 */ /* 0x000fe4000000006d */
[----:B------:R-:W-:Y:S02]  /*ab80*/  PRMT R106, R40, 0x5410, R45 ;  /* 0x00005410286a7816 */ /* 0x000fe4000000002d */
[----:B------:R-:W-:Y:S02]  /*ab90*/  PRMT R107, R42, 0x5410, R47 ;  /* 0x000054102a6b7816 */ /* 0x000fe4000000002f */
[----:B------:R-:W-:-:S02]  /*aba0*/  F2FP.SATFINITE.E4M3.F32.PACK_AB_MERGE_C R114, R115, R114, RZ ;  /* 0x000000727372723e */ /* 0x000fc400048070ff */
        /* <DEDUP_REMOVED lines=59> */
[----:B---3--:R-:W-:Y:S01]  /*af60*/  ISETP.GE.AND P0, PT, R17, UR6, PT ;  /* 0x0000000611007c0c */ /* 0x008fe2000bf06270 */
[----:B------:R-:W-:-:S03]  /*af70*/  ULDC UR6, c[0x0][0x248] ;  /* 0x0000920000067ab9 */ /* 0x000fc60000000800 */
[----:B------:R-:W-:Y:S01]  /*af80*/  ISETP.LT.AND P4, PT, R0, UR5, !P0 ;  /* 0x0000000500007c0c */ /* 0x000fe2000c781270 */
[----:B------:R-:W-:Y:S01]  /*af90*/  ULDC UR5, c[0x0][0x22c] ;  /* 0x00008b0000057ab9 */ /* 0x000fe20000000800 */
[----:B--2---:R-:W-:Y:S02]  /*afa0*/  LOP3.LUT R0, R19, 0x300, RZ, 0xc0, !PT ;  /* 0x0000030013007812 */ /* 0x004fe400078ec0ff */
[----:B------:R-:W-:Y:S01]  /*afb0*/  ISETP.LT.AND P2, PT, R8, UR4, !P0 ;  /* 0x0000000408007c0c */ /* 0x000fe2000c741270 */
[----:B------:R-:W-:Y:S01]  /*afc0*/  VIADD R8, R2, 0x4 ;  /* 0x0000000402087836 */ /* 0x000fe20000000000 */
[----:B------:R-:W-:Y:S01]  /*afd0*/  ULDC UR4, c[0x0][0x22c] ;  /* 0x00008b0000047ab9 */ /* 0x000fe20000000800 */
[----:B------:R-:W-:Y:S01]  /*afe0*/  IMAD.IADD R38, R0, 0x1, R3 ;  /* 0x0000000100267824 */ /* 0x000fe200078e0203 */
[----:B------:R-:W-:Y:S01]  /*aff0*/  ISETP.LT.AND P6, PT, R9, UR4, !P0 ;  /* 0x0000000409007c0c */ /* 0x000fe2000c7c1270 */
[----:B------:R-:W-:Y:S01]  /*b000*/  ULDC UR4, c[0x0][0x244] ;  /* 0x0000910000047ab9 */ /* 0x000fe20000000800 */
[----:B------:R-:W-:Y:S01]  /*b010*/  ISETP.LT.AND P5, PT, R8, UR5, !P0 ;  /* 0x0000000508007c0c */ /* 0x000fe2000c7a1270 */
[----:B------:R-:W-:Y:S01]  /*b020*/  IMAD R0, R17, UR4, RZ ;  /* 0x0000000411007c24 */ /* 0x000fe2000f8e02ff */
[----:B------:R-:W-:Y:S01]  /*b030*/  STSM.16.M88.4 [R38], R4 ;  /* 0x0000000426007844 */ /* 0x000fe20000000200 */
[----:B------:R-:W-:Y:S01]  /*b040*/  ULDC.64 UR4, c[0x0][0x220] ;  /* 0x0000880000047ab9 */ /* 0x000fe20000000a00 */
[----:B------:R-:W-:Y:S02]  /*b050*/  BAR.SYNC.DEFER_BLOCKING 0x0 ;  /* 0x0000000000007b1d */ /* 0x000fe40000010000 */
[----:B------:R-:W-:-:S02]  /*b060*/  IADD3 R3, P1, R0, UR4, RZ ;  /* 0x0000000400037c10 */ /* 0x000fc4000ff3e0ff */
[----:B------:R-:W-:Y:S02]  /*b070*/  ISETP.LT.AND P3, PT, R2, UR7, !P0 ;  /* 0x0000000702007c0c */ /* 0x000fe4000c761270 */
[----:B------:R-:W-:Y:S01]  /*b080*/  LEA.HI.X.SX32 R0, R0, UR5, 0x1, P1 ;  /* 0x0000000500007c11 */ /* 0x000fe200088f0eff */
[----:B------:R-:W-:Y:S01]  /*b090*/  ULDC UR4, c[0x0][0x248] ;  /* 0x0000920000047ab9 */ /* 0x000fe20000000800 */
[----:B------:R-:W-:Y:S01]  /*b0a0*/  ULDC UR5, c[0x0][0x22c] ;  /* 0x00008b0000057ab9 */ /* 0x000fe20000000800 */
[----:B------:R-:W-:Y:S01]  /*b0b0*/  IMAD R21, R2, UR4, RZ ;  /* 0x0000000402157c24 */ /* 0x000fe2000f8e02ff */
[----:B------:R-:W-:-:S03]  /*b0c0*/  ULDC UR7, c[0x0][0x22c] ;  /* 0x00008b0000077ab9 */ /* 0x000fc60000000800 */
[C---:B------:R-:W-:Y:S01]  /*b0d0*/  VIADD R37, R21.reuse, UR4 ;  /* 0x0000000415257c36 */ /* 0x040fe20008000000 */
[----:B------:R-:W-:-:S03]  /*b0e0*/  IADD3 R22, P1, R21, R3, RZ ;  /* 0x0000000315167210 */ /* 0x000fc60007f3e0ff */
[----:B------:R-:W-:Y:S01]  /*b0f0*/  VIADD R39, R37, UR4 ;  /* 0x0000000425277c36 */ /* 0x000fe20008000000 */
[----:B------:R-:W-:Y:S01]  /*b100*/  LEA.HI.X.SX32 R23, R21, R0, 0x1, P1 ;  /* 0x0000000015177211 */ /* 0x000fe200008f0eff */
[----:B------:R-:W-:Y:S01]  /*b110*/  VIADD R21, R2, 0x5 ;  /* 0x0000000502157836 */ /* 0x000fe20000000000 */
[----:B------:R-:W-:Y:S01]  /*b120*/  IADD3 R36, P1, R37, R3, RZ ;  /* 0x0000000325247210 */ /* 0x000fe20007f3e0ff */
[----:B------:R-:W-:-:S03]  /*b130*/  VIADD R40, R39, UR4 ;  /* 0x0000000427287c36 */ /* 0x000fc60008000000 */
[----:B------:R-:W-:Y:S01]  /*b140*/  LEA.HI.X.SX32 R37, R37, R0, 0x1, P1 ;  /* 0x0000000025257211 */ /* 0x000fe200008f0eff */
[----:B------:R-:W0:Y:S01]  /*b150*/  LDS.128 R32, [R20] ;  /* 0x0000000014207984 */ /* 0x000e220000000c00 */
[----:B------:R-:W-:Y:S06]  /*b160*/  BAR.SYNC.DEFER_BLOCKING 0x0 ;  /* 0x0000000000007b1d */ /* 0x000fec0000010000 */
[----:B------:R-:W-:Y:S02]  /*b170*/  STSM.16.M88.4 [R38], R96 ;  /* 0x0000006026007844 */ /* 0x000fe40000000200 */
[----:B------:R-:W-:Y:S01]  /*b180*/  BAR.SYNC.DEFER_BLOCKING 0x0 ;  /* 0x0000000000007b1d */ /* 0x000fe20000010000 */
[----:B0-----:R-:W-:-:S02]  /*b190*/  PRMT R41, R32, 0x7770, RZ ;  /* 0x0000777020297816 */ /* 0x001fc400000000ff */
[----:B------:R-:W-:Y:S02]  /*b1a0*/  PRMT R43, R32, 0x7771, RZ ;  /* 0x00007771202b7816 */ /* 0x000fe400000000ff */
[----:B------:R-:W-:Y:S01]  /*b1b0*/  PRMT R45, R33, 0x7770, RZ ;  /* 0x00007770212d7816 */ /* 0x000fe200000000ff */
[----:B------:R-:W0:Y:S02]  /*b1c0*/  LDS.128 R28, [R20] ;  /* 0x00000000141c7984 */ /* 0x000e240000000c00 */
[----:B------:R-:W-:Y:S06]  /*b1d0*/  BAR.SYNC.DEFER_BLOCKING 0x0 ;  /* 0x0000000000007b1d */ /* 0x000fec0000010000 */
[----:B------:R-:W-:Y:S02]  /*b1e0*/  STSM.16.M88.4 [R38], R104 ;  /* 0x0000006826007844 */ /* 0x000fe40000000200 */
[----:B------:R-:W-:Y:S06]  /*b1f0*/  BAR.SYNC.DEFER_BLOCKING 0x0 ;  /* 0x0000000000007b1d */ /* 0x000fec0000010000 */
[----:B------:R-:W1:Y:S02]  /*b200*/  LDS.128 R24, [R20] ;  /* 0x0000000014187984 */ /* 0x000e640000000c00 */
[----:B------:R-:W-:Y:S06]  /*b210*/  BAR.SYNC.DEFER_BLOCKING 0x0 ;  /* 0x0000000000007b1d */ /* 0x000fec0000010000 */
[----:B------:R-:W-:Y:S02]  /*b220*/  STSM.16.M88.4 [R38], R112 ;  /* 0x0000007026007844 */ /* 0x000fe40000000200 */
[----:B------:R-:W-:Y:S06]  /*b230*/  BAR.SYNC.DEFER_BLOCKING 0x0 ;  /* 0x0000000000007b1d */ /* 0x000fec0000010000 */
[----:B------:R-:W2:Y:S02]  /*b240*/  LDS.128 R12, [R20] ;  /* 0x00000000140c7984 */ /* 0x000ea40000000c00 */
[----:B------:R-:W-:Y:S06]  /*b250*/  BAR.SYNC.DEFER_BLOCKING 0x0 ;  /* 0x0000000000007b1d */ /* 0x000fec0000010000 */
[----:B------:R-:W-:Y:S02]  /*b260*/  STSM.16.M88.4 [R38], R120 ;  /* 0x0000007826007844 */ /* 0x000fe40000000200 */
[----:B------:R-:W-:Y:S06]  /*b270*/  BAR.SYNC.DEFER_BLOCKING 0x0 ;  /* 0x0000000000007b1d */ /* 0x000fec0000010000 */
[----:B------:R-:W3:Y:S02]  /*b280*/  LDS.128 R8, [R20] ;  /* 0x0000000014087984 */ /* 0x000ee40000000c00 */
[----:B------:R-:W-:Y:S06]  /*b290*/  BAR.SYNC.DEFER_BLOCKING 0x0 ;  /* 0x0000000000007b1d */ /* 0x000fec0000010000 */
[----:B------:R-:W-:Y:S02]  /*b2a0*/  STSM.16.M88.4 [R38], R128 ;  /* 0x0000008026007844 */ /* 0x000fe40000000200 */
[----:B------:R-:W-:Y:S06]  /*b2b0*/  BAR.SYNC.DEFER_BLOCKING 0x0 ;  /* 0x0000000000007b1d */ /* 0x000fec0000010000 */
[----:B------:R-:W4:Y:S02]  /*b2c0*/  LDS.128 R16, [R20] ;  /* 0x0000000014107984 */ /* 0x000f240000000c00 */
[----:B------:R-:W-:Y:S06]  /*b2d0*/  BAR.SYNC.DEFER_BLOCKING 0x0 ;  /* 0x0000000000007b1d */ /* 0x000fec0000010000 */
[----:B------:R-:W-:Y:S02]  /*b2e0*/  STSM.16.M88.4 [R38], R136 ;  /* 0x0000008826007844 */ /* 0x000fe40000000200 */
[----:B------:R-:W-:Y:S06]  /*b2f0*/  BAR.SYNC.DEFER_BLOCKING 0x0 ;  /* 0x0000000000007b1d */ /* 0x000fec0000010000 */
[----:B------:R-:W4:Y:S02]  /*b300*/  LDS.128 R4, [R20] ;  /* 0x0000000014047984 */ /* 0x000f240000000c00 */
[----:B------:R-:W-:Y:S06]  /*b310*/  BAR.SYNC.DEFER_BLOCKING 0x0 ;  /* 0x0000000000007b1d */ /* 0x000fec0000010000 */
[----:B------:R0:W-:Y:S02]  /*b320*/  STSM.16.M88.4 [R38], R144 ;  /* 0x0000009026007844 */ /* 0x0001e40000000200 */
[----:B------:R-:W-:Y:S01]  /*b330*/  BAR.SYNC.DEFER_BLOCKING 0x0 ;  /* 0x0000000000007b1d */ /* 0x000fe20000010000 */
[----:B0-----:R-:W-:-:S04]  /*b340*/  IADD3 R38, P1, R39, R3, RZ ;  /* 0x0000000327267210 */ /* 0x001fc80007f3e0ff */
[-C--:B------:R-:W-:Y:S01]  /*b350*/  LEA.HI.X.SX32 R39, R39, R0.reuse, 0x1, P1 ;  /* 0x0000000027277211 */ /* 0x080fe200008f0eff */
[----:B------:R0:W-:Y:S01]  /*b360*/  @P3 STG.E.U8 desc[UR14][R22.64], R41 ;  /* 0x0000002916003986 */ /* 0x0001e2000c10110e */
[----:B------:R-:W-:Y:S01]  /*b370*/  ISETP.LT.AND P3, PT, R21, UR5, !P0 ;  /* 0x0000000515007c0c */ /* 0x000fe2000c761270 */
[C---:B------:R-:W-:Y:S01]  /*b380*/  VIADD R21, R2.reuse, 0x6 ;  /* 0x0000000602157836 */ /* 0x040fe20000000000 */
[----:B------:R-:W-:Y:S01]  /*b390*/  ULDC UR5, c[0x0][0x22c] ;  /* 0x00008b0000057ab9 */ /* 0x000fe20000000800 */
[----:B------:R1:W-:Y:S03]  /*b3a0*/  @P2 STG.E.U8 desc[UR14][R36.64], R43 ;  /* 0x0000002b24002986 */ /* 0x0003e6000c10110e */
[----:B------:R-:W-:Y:S01]  /*b3b0*/  ISETP.LT.AND P2, PT, R21, UR5, !P0 ;  /* 0x0000000515007c0c */ /* 0x000fe2000c741270 */
[----:B------:R-:W-:Y:S01]  /*b3c0*/  VIADD R21, R2, 0x7 ;  /* 0x0000000702157836 */ /* 0x000fe20000000000 */
[----:B------:R-:W-:Y:S01]  /*b3d0*/  ULDC UR5, c[0x0][0x22c] ;  /* 0x00008b0000057ab9 */ /* 0x000fe20000000800 */
[----:B------:R2:W-:Y:S01]  /*b3e0*/  @P4 STG.E.U8 desc[UR14][R38.64], R45 ;  /* 0x0000002d26004986 */ /* 0x0005e2000c10110e */
[CC--:B0-----:R-:W-:Y:S01]  /*b3f0*/  IADD3 R22, P1, R40.reuse, R3.reuse, RZ ;  /* 0x0000000328167210 */ /* 0x0c1fe20007f3e0ff */
[----:B------:R-:W-:Y:S01]  /*b400*/  VIADD R41, R40, UR4 ;  /* 0x0000000428297c36 */ /* 0x000fe20008000000 */
[----:B------:R-:W-:Y:S01]  /*b410*/  ISETP.LT.AND P4, PT, R21, UR5, !P0 ;  /* 0x0000000515007c0c */ /* 0x000fe2000c781270 */
[----:B------:R-:W-:Y:S01]  /*b420*/  VIADD R21, R2, 0x8 ;  /* 0x0000000802157836 */ /* 0x000fe20000000000 */
[----:B------:R-:W-:Y:S01]  /*b430*/  LEA.HI.X.SX32 R23, R40, R0, 0x1, P1 ;  /* 0x0000000028177211 */ /* 0x000fe200008f0eff */
[----:B------:R-:W-:Y:S01]  /*b440*/  VIADD R40, R41, UR4 ;  /* 0x0000000429287c36 */ /* 0x000fe20008000000 */
[----:B-1----:R-:W-:Y:S01]  /*b450*/  PRMT R43, R33, 0x7771, RZ ;  /* 0x00007771212b7816 */ /* 0x002fe200000000ff */
[----:B------:R-:W-:Y:S01]  /*b460*/  ULDC UR5, c[0x0][0x22c] ;  /* 0x00008b0000057ab9 */ /* 0x000fe20000000800 */
[----:B------:R-:W-:-:S02]  /*b470*/  IADD3 R36, P1, R41, R3, RZ ;  /* 0x0000000329247210 */ /* 0x000fc40007f3e0ff */
[----:B--2---:R-:W-:Y:S01]  /*b480*/  PRMT R45, R34, 0x7770, RZ ;  /* 0x00007770222d7816 */ /* 0x004fe200000000ff */
[----:B------:R0:W-:Y:S01]  /*b490*/  @P6 STG.E.U8 desc[UR14][R22.64], R43 ;  /* 0x0000002b16006986 */ /* 0x0001e2000c10110e */
[----:B------:R-:W-:Y:S01]  /*b4a0*/  ISETP.LT.AND P6, PT, R21, UR5, !P0 ;  /* 0x0000000515007c0c */ /* 0x000fe2000c7c1270 */
[----:B------:R-:W-:Y:S01]  /*b4b0*/  VIADD R21, R2, 0x9 ;  /* 0x0000000902157836 */ /* 0x000fe20000000000 */
[-C--:B------:R-:W-:Y:S01]  /*b4c0*/  LEA.HI.X.SX32 R37, R41, R0.reuse, 0x1, P1 ;  /* 0x0000000029257211 */ /* 0x080fe200008f0eff */
[C---:B------:R-:W-:Y:S01]  /*b4d0*/  VIADD R41, R40.reuse, UR4 ;  /* 0x0000000428297c36 */ /* 0x040fe20008000000 */
[-C--:B------:R-:W-:Y:S01]  /*b4e0*/  IADD3 R38, P1, R40, R3.reuse, RZ ;  /* 0x0000000328267210 */ /* 0x080fe20007f3e0ff */
[----:B------:R-:W-:Y:S02]  /*b4f0*/  ULDC UR5, c[0x0][0x22c] ;  /* 0x00008b0000057ab9 */ /* 0x000fe40000000800 */
[----:B------:R1:W-:Y:S01]  /*b500*/  @P5 STG.E.U8 desc[UR14][R36.64], R45 ;  /* 0x0000002d24005986 */ /* 0x0003e2000c10110e */
[----:B------:R-:W-:Y:S01]  /*b510*/  ISETP.LT.AND P5, PT, R21, UR5, !P0 ;  /* 0x0000000515007c0c */ /* 0x000fe2000c7a1270 */
[----:B------:R-:W-:Y:S01]  /*b520*/  VIADD R21, R2, 0xa ;  /* 0x0000000a02157836 */ /* 0x000fe20000000000 */
[----:B------:R-:W-:Y:S01]  /*b530*/  LEA.HI.X.SX32 R39, R40, R0, 0x1, P1 ;  /* 0x0000000028277211 */ /* 0x000fe200008f0eff */
[C---:B------:R-:W-:Y:S01]  /*b540*/  VIADD R40, R41.reuse, UR4 ;  /* 0x0000000429287c36 */ /* 0x040fe20008000000 */
[----:B0-----:R-:W-:Y:S01]  /*b550*/  PRMT R43, R34, 0x7771, RZ ;  /* 0x00007771222b7816 */ /* 0x001fe200000000ff */
[----:B------:R-:W-:Y:S01]  /*b560*/  ULDC UR5, c[0x0][0x22c] ;  /* 0x00008b0000057ab9 */ /* 0x000fe20000000800 */
[----:B------:R-:W-:-:S03]  /*b570*/  IADD3 R22, P1, R41, R3, RZ ;  /* 0x0000000329167210 */ /* 0x000fc60007f3e0ff */
[----:B------:R0:W-:Y:S01]  /*b580*/  @P3 STG.E.U8 desc[UR14][R38.64], R43 ;  /* 0x0000002b26003986 */ /* 0x0001e2000c10110e */
[----:B------:R-:W-:Y:S01]  /*b590*/  ISETP.LT.AND P3, PT, R21, UR5, !P0 ;  /* 0x0000000515007c0c */ /* 0x000fe2000c761270 */
[----:B------:R-:W-:Y:S01]  /*b5a0*/  VIADD R21, R2, 0xb ;  /* 0x0000000b02157836 */ /* 0x000fe20000000000 */
[----:B------:R-:W-:Y:S01]  /*b5b0*/  LEA.HI.X.SX32 R23, R41, R0, 0x1, P1 ;  /* 0x0000000029177211 */ /* 0x000fe200008f0eff */
[C---:B------:R-:W-:Y:S01]  /*b5c0*/  VIADD R41, R40.reuse, UR4 ;  /* 0x0000000428297c36 */ /* 0x040fe20008000000 */
[----:B-1----:R-:W-:Y:S01]  /*b5d0*/  PRMT R45, R35, 0x7770, RZ ;  /* 0x00007770232d7816 */ /* 0x002fe200000000ff */
[----:B------:R-:W-:Y:S01]  /*b5e0*/  ULDC UR5, c[0x0][0x22c] ;  /* 0x00008b0000057ab9 */ /* 0x000fe20000000800 */
[----:B------:R-:W-:-:S03]  /*b5f0*/  IADD3 R36, P1, R40, R3, RZ ;  /* 0x0000000328247210 */ /* 0x000fc60007f3e0ff */
[----:B------:R1:W-:Y:S01]  /*b600*/  @P2 STG.E.U8 desc[UR14][R22.64], R45 ;  /* 0x0000002d16002986 */ /* 0x0003e2000c10110e */
[----:B------:R-:W-:Y:S01]  /*b610*/  ISETP.LT.AND P2, PT, R21, UR5, !P0 ;  /* 0x0000000515007c0c */ /* 0x000fe2000c741270 */
[----:B------:R-:W-:Y:S01]  /*b620*/  VIADD R21, R2, 0xc ;  /* 0x0000000c02157836 */ /* 0x000fe20000000000 */
[----:B------:R-:W-:Y:S01]  /*b630*/  LEA.HI.X.SX32 R37, R40, R0, 0x1, P1 ;  /* 0x0000000028257211 */ /* 0x000fe200008f0eff */
[----:B------:R-:W-:Y:S01]  /*b640*/  VIADD R40, R41, UR4 ;  /* 0x0000000429287c36 */ /* 0x000fe20008000000 */
[----:B0-----:R-:W-:Y:S01]  /*b650*/  PRMT R43, R35, 0x7771, RZ ;  /* 0x00007771232b7816 */ /* 0x001fe200000000ff */
[----:B------:R-:W-:Y:S01]  /*b660*/  ULDC UR5, c[0x0][0x22c] ;  /* 0x00008b0000057ab9 */ /* 0x000fe20000000800 */
[----:B------:R-:W-:-:S03]  /*b670*/  IADD3 R38, P1, R41, R3, RZ ;  /* 0x0000000329267210 */ /* 0x000fc60007f3e0ff */
[----:B------:R0:W-:Y:S01]  /*b680*/  @P4 STG.E.U8 desc[UR14][R36.64], R43 ;  /* 0x0000002b24004986 */ /* 0x0001e2000c10110e */
[----:B------:R-:W-:Y:S01]  /*b690*/  ISETP.LT.AND P4, PT, R21, UR5, !P0 ;  /* 0x0000000515007c0c */ /* 0x000fe2000c781270 */
[----:B------:R-:W-:Y:S01]  /*b6a0*/  VIADD R21, R2, 0xd ;  /* 0x0000000d02157836 */ /* 0x000fe20000000000 */
[----:B------:R-:W-:Y:S01]  /*b6b0*/  LEA.HI.X.SX32 R39, R41, R0, 0x1, P1 ;  /* 0x0000000029277211 */ /* 0x000fe200008f0eff */
[----:B------:R-:W-:Y:S01]  /*b6c0*/  VIADD R41, R40, UR4 ;  /* 0x0000000428297c36 */ /* 0x000fe20008000000 */
[----:B-1----:R-:W-:Y:S01]  /*b6d0*/  PRMT R45, R32, 0x7772, RZ ;  /* 0x00007772202d7816 */ /* 0x002fe200000000ff */
[----:B------:R-:W-:Y:S01]  /*b6e0*/  ULDC UR5, c[0x0][0x22c] ;  /* 0x00008b0000057ab9 */ /* 0x000fe20000000800 */
[----:B------:R-:W-:-:S03]  /*b6f0*/  IADD3 R22, P1, R40, R3, RZ ;  /* 0x0000000328167210 */ /* 0x000fc60007f3e0ff */
[----:B------:R1:W-:Y:S01]  /*b700*/  @P6 STG.E.U8 desc[UR14][R38.64], R45 ;  /* 0x0000002d26006986 */ /* 0x0003e2000c10110e */
[----:B------:R-:W-:Y:S01]  /*b710*/  ISETP.LT.AND P6, PT, R21, UR5, !P0 ;  /* 0x0000000515007c0c */ /* 0x000fe2000c7c1270 */
[----:B------:R-:W-:Y:S01]  /*b720*/  VIADD R21, R2, 0xe ;  /* 0x0000000e02157836 */ /* 0x000fe20000000000 */
[----:B------:R-:W-:Y:S01]  /*b730*/  LEA.HI.X.SX32 R23, R40, R0, 0x1, P1 ;  /* 0x0000000028177211 */ /* 0x000fe200008f0eff */
[----:B------:R-:W-:Y:S01]  /*b740*/  ULDC UR5, c[0x0][0x22c] ;  /* 0x00008b0000057ab9 */ /* 0x000fe20000000800 */
[----:B0-----:R-:W-:Y:S01]  /*b750*/  PRMT R43, R32, 0x7773, RZ ;  /* 0x00007773202b7816 */ /* 0x001fe200000000ff */
[C---:B------:R-:W-:Y:S01]  /*b760*/  VIADD R32, R41.reuse, UR4 ;  /* 0x0000000429207c36 */ /* 0x040fe20008000000 */
[----:B------:R-:W-:-:S03]  /*b770*/  IADD3 R36, P1, R41, R3, RZ ;  /* 0x0000000329247210 */ /* 0x000fc60007f3e0ff */
[----:B------:R0:W-:Y:S01]  /*b780*/  @P5 STG.E.U8 desc[UR14][R22.64], R43 ;  /* 0x0000002b16005986 */ /* 0x0001e2000c10110e */
[----:B------:R-:W-:Y:S01]  /*b790*/  LEA.HI.X.SX32 R37, R41, R0, 0x1, P1 ;  /* 0x0000000029257211 */ /* 0x000fe200008f0eff */
[----:B------:R-:W-:Y:S01]  /*b7a0*/  VIADD R40, R32, UR4 ;  /* 0x0000000420287c36 */ /* 0x000fe20008000000 */
[----:B------:R-:W-:Y:S01]  /*b7b0*/  ISETP.LT.AND P5, PT, R21, UR5, !P0 ;  /* 0x0000000515007c0c */ /* 0x000fe2000c7a1270 */
[----:B------:R-:W-:Y:S01]  /*b7c0*/  VIADD R21, R2, 0xf ;  /* 0x0000000f02157836 */ /* 0x000fe20000000000 */
[----:B------:R-:W-:Y:S01]  /*b7d0*/  PRMT R41, R33, 0x7772, RZ ;  /* 0x0000777221297816 */ /* 0x000fe200000000ff */
[----:B------:R-:W-:Y:S01]  /*b7e0*/  ULDC UR5, c[0x0][0x22c] ;  /* 0x00008b0000057ab9 */ /* 0x000fe20000000800 */
[----:B-1----:R-:W-:-:S03]  /*b7f0*/  IADD3 R38, P1, R32, R3, RZ ;  /* 0x0000000320267210 */ /* 0x002fc60007f3e0ff */
        /* <DEDUP_REMOVED lines=9> */
[----:B------:R-:W-:Y:S01]  /*b890*/  ISETP.LT.AND P2, PT, R21, UR5, !P0 ;  /* 0x0000000515007c0c */ /* 0x000fe2000c741270 */
[----:B------:R-:W-:Y:S01]  /*b8a0*/  VIADD R21, R2, 0x11 ;  /* 0x0000001102157836 */ /* 0x000fe20000000000 */
[----:B------:R-:W-:Y:S01]  /*b8b0*/  LEA.HI.X.SX32 R23, R40, R0, 0x1, P1 ;  /* 0x0000000028177211 */ /* 0x000fe200008f0eff */
[C---:B-1----:R-:W-:Y:S01]  /*b8c0*/  VIADD R37, R33.reuse, UR4 ;  /* 0x0000000421257c36 */ /* 0x042fe20008000000 */
[----:B------:R-:W-:Y:S01]  /*b8d0*/  PRMT R41, R34, 0x7772, RZ ;  /* 0x0000777222297816 */ /* 0x000fe200000000ff */
        /* <DEDUP_REMOVED lines=29> */
[-C--:B------:R-:W-:Y:S01]  /*bab0*/  LEA.HI.X.SX32 R33, R38, R0.reuse, 0x1, P1 ;  /* 0x0000000026217211 */ /* 0x080fe200008f0eff */
[C---:B-1----:R-:W-:Y:S01]  /*bac0*/  VIADD R36, R35.reuse, UR4 ;  /* 0x0000000423247c36 */ /* 0x042fe20008000000 */
[----:B------:R-:W-:Y:S01]  /*bad0*/  PRMT R41, R28, 0x7770, RZ ;  /* 0x000077701c297816 */ /* 0x000fe200000000ff */
[----:B------:R-:W-:Y:S01]  /*bae0*/  ULDC UR5, c[0x0][0x22c] ;  /* 0x00008b0000057ab9 */ /* 0x000fe20000000800 */
[----:B------:R-:W-:Y:S01]  /*baf0*/  IADD3 R34, P1, R35, R3, RZ ;  /* 0x0000000323227210 */ /* 0x000fe20007f3e0ff */
[----:B------:R-:W-:Y:S02]  /*bb00*/  VIADD R37, R36, UR4 ;  /* 0x0000000424257c36 */ /* 0x000fe40008000000 */
[----:B------:R1:W-:Y:S01]  /*bb10*/  @P2 STG.E.U8 desc[UR14][R32.64], R41 ;  /* 0x0000002920002986 */ /* 0x0003e2000c10110e */
[----:B------:R-:W-:Y:S01]  /*bb20*/  ISETP.LT.AND P2, PT, R21, UR5, !P0 ;  /* 0x0000000515007c0c */ /* 0x000fe2000c741270 */
[----:B------:R-:W-:Y:S01]  /*bb30*/  VIADD R21, R2, 0x16 ;  /* 0x0000001602157836 */ /* 0x000fe20000000000 */
[----:B------:R-:W-:Y:S01]  /*bb40*/  LEA.HI.X.SX32 R35, R35, R0, 0x1, P1 ;  /* 0x0000000023237211 */ /* 0x000fe200008f0eff */
[----:B------:R-:W-:Y:S01]  /*bb50*/  ULDC UR5, c[0x0][0x22c] ;  /* 0x00008b0000057ab9 */ /* 0x000fe20000000800 */
[----:B0-----:R-:W-:-:S02]  /*bb60*/  PRMT R39, R28, 0x7771, RZ ;  /* 0x000077711c277816 */ /* 0x001fc400000000ff */
        /* <DEDUP_REMOVED lines=60> */
[-C--:B------:R-:W-:Y:S01]  /*bf30*/  LEA.HI.X.SX32 R33, R37, R0.reuse, 0x1, P1 ;  /* 0x0000000025217211 */ /* 0x080fe200008f0eff */
[----:B------:R-:W-:Y:S01]  /*bf40*/  ULDC UR5, c[0x0][0x22c] ;  /* 0x00008b0000057ab9 */ /* 0x000fe20000000800 */
[----:B0-----:R-:W-:Y:S01]  /*bf50*/  PRMT R39, R28, 0x7773, RZ ;  /* 0x000077731c277816 */ /* 0x001fe200000000ff */
[C---:B------:R-:W-:Y:S01]  /*bf60*/  VIADD R28, R36.reuse, UR4 ;  /* 0x00000004241c7c36 */ /* 0x040fe20008000000 */
[-C--:B------:R-:W-:Y:S02]  /*bf70*/  IADD3 R34, P1, R36, R3.reuse, RZ ;  /* 0x0000000324227210 */ /* 0x080fe40007f3e0ff */
[----:B------:R-:W-:Y:S01]  /*bf80*/  PRMT R37, R29, 0x7772, RZ ;  /* 0x000077721d257816 */ /* 0x000fe200000000ff */
[----:B------:R0:W-:Y:S01]  /*bf90*/  @P3 STG.E.U8 desc[UR14][R32.64], R39 ;  /* 0x0000002720003986 */ /* 0x0001e2000c10110e */
[----:B------:R-:W-:Y:S01]  /*bfa0*/  ISETP.LT.AND P3, PT, R21, UR5, !P0 ;  /* 0x0000000515007c0c */ /* 0x000fe2000c761270 */
[----:B------:R-:W-:Y:S01]  /*bfb0*/  VIADD R21, R2, 0x1f ;  /* 0x0000001f02157836 */ /* 0x000fe20000000000 */
[----:B------:R-:W-:Y:S01]  /*bfc0*/  LEA.HI.X.SX32 R35, R36, R0, 0x1, P1 ;  /* 0x0000000024237211 */ /* 0x000fe200008f0eff */
[C---:B------:R-:W-:Y:S01]  /*bfd0*/  VIADD R36, R28.reuse, UR4 ;  /* 0x000000041c247c36 */ /* 0x040fe20008000000 */
[----:B-1----:R-:W-:Y:S01]  /*bfe0*/  IADD3 R22, P1, R28, R3, RZ ;  /* 0x000000031c167210 */ /* 0x002fe20007f3e0ff */
[----:B------:R-:W-:-:S02]  /*bff0*/  ULDC UR5, c[0x0][0x22c] ;  /* 0x00008b0000057ab9 */ /* 0x000fc40000000800 */
[----:B------:R1:W-:Y:S01]  /*c000*/  @P2 STG.E.U8 desc[UR14][R34.64], R37 ;  /* 0x0000002522002986 */ /* 0x0003e2000c10110e */
[----:B------:R-:W-:Y:S01]  /*c010*/  ISETP.LT.AND P2, PT, R21, UR5, !P0 ;  /* 0x0000000515007c0c */ /* 0x000fe2000c741270 */
[----:B------:R-:W-:Y:S01]  /*c020*/  VIADD R21, R2, 0x20 ;  /* 0x0000002002157836 */ /* 0x000fe20000000000 */
[----:B------:R-:W-:Y:S01]  /*c030*/  LEA.HI.X.SX32 R23, R28, R0, 0x1, P1 ;  /* 0x000000001c177211 */ /* 0x000fe200008f0eff */
[C---:B0-----:R-:W-:Y:S01]  /*c040*/  VIADD R33, R36.reuse, UR4 ;  /* 0x0000000424217c36 */ /* 0x041fe20008000000 */
[----:B------:R-:W-:Y:S01]  /*c050*/  PRMT R39, R29, 0x7773, RZ ;  /* 0x000077731d277816 */ /* 0x000fe200000000ff */
[----:B------:R-:W-:Y:S01]  /*c060*/  ULDC UR5, c[0x0][0x22c] ;  /* 0x00008b0000057ab9 */ /* 0x000fe20000000800 */
[----:B------:R-:W-:-:S03]  /*c070*/  IADD3 R28, P1, R36, R3, RZ ;  /* 0x00000003241c7210 */ /* 0x000fc60007f3e0ff */
[----:B------:R0:W-:Y:S01]  /*c080*/  @P4 STG.E.U8 desc[UR14][R22.64], R39 ;  /* 0x0000002716004986 */ /* 0x0001e2000c10110e */
[----:B------:R-:W-:Y:S01]  /*c090*/  ISETP.LT.AND P4, PT, R21, UR5, !P0 ;  /* 0x0000000515007c0c */ /* 0x000fe2000c781270 */
[----:B------:R-:W-:Y:S01]  /*c0a0*/  VIADD R21, R2, 0x21 ;  /* 0x0000002102157836 */ /* 0x000fe20000000000 */
[-C--:B------:R-:W-:Y:S01]  /*c0b0*/  LEA.HI.X.SX32 R29, R36, R0.reuse, 0x1, P1 ;  /* 0x00000000241d7211 */ /* 0x080fe200008f0eff */
[C---:B-1----:R-:W-:Y:S01]  /*c0c0*/  VIADD R34, R33.reuse, UR4 ;  /* 0x0000000421227c36 */ /* 0x042fe20008000000 */
[C---:B------:R-:W-:Y:S01]  /*c0d0*/  PRMT R37, R30.reuse, 0x7772, RZ ;  /* 0x000077721e257816 */ /* 0x040fe200000000ff */
[----:B------:R-:W-:Y:S01]  /*c0e0*/  ULDC UR5, c[0x0][0x22c] ;  /* 0x00008b0000057ab9 */ /* 0x000fe20000000800 */
[-C--:B------:R-:W-:Y:S02]  /*c0f0*/  IADD3 R32, P1, R33, R3.reuse, RZ ;  /* 0x0000000321207210 */ /* 0x080fe40007f3e0ff */
[----:B------:R-:W-:Y:S01]  /*c100*/  PRMT R35, R30, 0x7773, RZ ;  /* 0x000077731e237816 */ /* 0x000fe200000000ff */
[----:B------:R1:W-:Y:S01]  /*c110*/  @P6 STG.E.U8 desc[UR14][R28.64], R37 ;  /* 0x000000251c006986 */ /* 0x0003e2000c10110e */
[----:B------:R-:W-:Y:S01]  /*c120*/  ISETP.LT.AND P6, PT, R21, UR5, !P0 ;  /* 0x0000000515007c0c */ /* 0x000fe2000c7c1270 */
[----:B------:R-:W-:Y:S01]  /*c130*/  VIADD R21, R2, 0x22 ;  /* 0x0000002202157836 */ /* 0x000fe20000000000 */
[----:B------:R-:W-:Y:S01]  /*c140*/  LEA.HI.X.SX32 R33, R33, R0, 0x1, P1 ;  /* 0x0000000021217211 */ /* 0x000fe200008f0eff */
[C---:B------:R-:W-:Y:S01]  /*c150*/  VIADD R30, R34.reuse, UR4 ;  /* 0x00000004221e7c36 */ /* 0x040fe20008000000 */
[----:B0-----:R-:W-:Y:S01]  /*c160*/  IADD3 R22, P1, R34, R3, RZ ;  /* 0x0000000322167210 */ /* 0x001fe20007f3e0ff */
[----:B------:R-:W-:-:S02]  /*c170*/  ULDC UR5, c[0x0][0x22c] ;  /* 0x00008b0000057ab9 */ /* 0x000fc40000000800 */
        /* <DEDUP_REMOVED lines=12> */
[C---:B0-----:R-:W-:Y:S01]  /*c240*/  VIADD R32, R34.reuse, UR4 ;  /* 0x0000000422207c36 */ /* 0x041fe20008000000 */
        /* <DEDUP_REMOVED lines=9> */
[----:B-1----:R-:W-:-:S02]  /*c2e0*/  PRMT R37, R24, 0x7770, RZ ;  /* 0x0000777018257816 */ /* 0x002fc400000000ff */
        /* <DEDUP_REMOVED lines=109> */
[C---:B------:R-:W-:Y:S01]  /*c9c0*/  VIADD R30, R26.reuse, UR4 ;  /* 0x000000041a1e7c36 */ /* 0x040fe20008000000 */
[C---:B-1----:R-:W-:Y:S01]  /*c9d0*/  PRMT R33, R27.reuse, 0x7772, RZ ;  /* 0x000077721b217816 */ /* 0x042fe200000000ff */
        /* <DEDUP_REMOVED lines=78> */
[----:B------:R-:W-:Y:S01]  /*cec0*/  ULDC UR5, c[0x0][0x22c] ;  /* 0x00008b0000057ab9 */ /* 0x000fe20000000800 */
[----:B-1----:R-:W-:Y:S02]  /*ced0*/  PRMT R33, R12, 0x7772, RZ ;  /* 0x000077720c217816 */ /* 0x002fe400000000ff */
[----:B------:R-:W-:-:S03]  /*cee0*/  IADD3 R22, P1, R29, R3, RZ ;  /* 0x000000031d167210 */ /* 0x000fc60007f3e0ff */
[----:B------:R1:W-:Y:S01]  /*cef0*/  @P2 STG.E.U8 desc[UR14][R24.64], R33 ;  /* 0x0000002118002986 */ /* 0x0003e2000c10110e */
[----:B------:R-:W-:Y:S01]  /*cf00*/  ISETP.LT.AND P2, PT, R21, UR5, !P0 ;  /* 0x0000000515007c0c */ /* 0x000fe2000c741270 */
[C---:B------:R-:W-:Y:S01]  /*cf10*/  VIADD R21, R29.reuse, UR4 ;  /* 0x000000041d157c36 */ /* 0x040fe20008000000 */
[-C--:B------:R-:W-:Y:S01]  /*cf20*/  LEA.HI.X.SX32 R23, R29, R0.reuse, 0x1, P1 ;  /* 0x000000001d177211 */ /* 0x080fe200008f0eff */
[----:B------:R-:W-:Y:S01]  /*cf30*/  ULDC UR5, c[0x0][0x22c] ;  /* 0x00008b0000057ab9 */ /* 0x000fe20000000800 */
[----:B0-----:R-:W-:Y:S01]  /*cf40*/  PRMT R31, R12, 0x7773, RZ ;  /* 0x000077730c1f7816 */ /* 0x001fe200000000ff */
[----:B------:R-:W-:Y:S01]  /*cf50*/  VIADD R12, R2, 0x3e ;  /* 0x0000003e020c7836 */ /* 0x000fe20000000000 */
[CC--:B------:R-:W-:Y:S01]  /*cf60*/  IADD3 R26, P1, R21.reuse, R3.reuse, RZ ;  /* 0x00000003151a7210 */ /* 0x0c0fe20007f3e0ff */
[----:B------:R-:W-:Y:S01]  /*cf70*/  VIADD R28, R21, UR4 ;  /* 0x00000004151c7c36 */ /* 0x000fe20008000000 */
[----:B------:R-:W-:Y:S01]  /*cf80*/  PRMT R29, R13, 0x7772, RZ ;  /* 0x000077720d1d7816 */ /* 0x000fe200000000ff */
[----:B------:R0:W-:Y:S01]  /*cf90*/  @P4 STG.E.U8 desc[UR14][R22.64], R31 ;  /* 0x0000001f16004986 */ /* 0x0001e2000c10110e */
[-C--:B------:R-:W-:Y:S01]  /*cfa0*/  LEA.HI.X.SX32 R27, R21, R0.reuse, 0x1, P1 ;  /* 0x00000000151b7211 */ /* 0x080fe200008f0eff */
[----:B------:R-:W-:Y:S01]  /*cfb0*/  VIADD R21, R28, UR4 ;  /* 0x000000041c157c36 */ /* 0x000fe20008000000 */
[----:B------:R-:W-:Y:S01]  /*cfc0*/  ISETP.LT.AND P4, PT, R12, UR5, !P0 ;  /* 0x000000050c007c0c */ /* 0x000fe2000c781270 */
[----:B------:R-:W-:Y:S01]  /*cfd0*/  VIADD R12, R2, 0x3f ;  /* 0x0000003f020c7836 */ /* 0x000fe20000000000 */
[C---:B-1----:R-:W-:Y:S01]  /*cfe0*/  IADD3 R24, P1, R28.reuse, R3, RZ ;  /* 0x000000031c187210 */ /* 0x042fe20007f3e0ff */
[----:B------:R-:W-:Y:S01]  /*cff0*/  ULDC UR5, c[0x0][0x22c] ;  /* 0x00008b0000057ab9 */ /* 0x000fe20000000800 */
[----:B------:R1:W-:Y:S02]  /*d000*/  @P6 STG.E.U8 desc[UR14][R26.64], R29 ;  /* 0x0000001d1a006986 */ /* 0x0003e4000c10110e */
[----:B------:R-:W-:-:S02]  /*d010*/  LEA.HI.X.SX32 R25, R28, R0, 0x1, P1 ;  /* 0x000000001c197211 */ /* 0x000fc400008f0eff */
[----:B------:R-:W-:Y:S01]  /*d020*/  ISETP.LT.AND P6, PT, R12, UR5, !P0 ;  /* 0x000000050c007c0c */ /* 0x000fe2000c7c1270 */
[----:B------:R-:W-:Y:S01]  /*d030*/  ULDC UR5, c[0x0][0x22c] ;  /* 0x00008b0000057ab9 */ /* 0x000fe20000000800 */
[----:B0-----:R-:W-:Y:S01]  /*d040*/  PRMT R31, R13, 0x7773, RZ ;  /* 0x000077730d1f7816 */ /* 0x001fe200000000ff */
[C---:B------:R-:W-:Y:S01]  /*d050*/  VIADD R13, R2.reuse, 0x40 ;  /* 0x00000040020d7836 */ /* 0x040fe20000000000 */
[C---:B------:R-:W-:Y:S01]  /*d060*/  IADD3 R12, P1, R21.reuse, R3, RZ ;  /* 0x00000003150c7210 */ /* 0x040fe20007f3e0ff */
[----:B------:R-:W-:Y:S02]  /*d070*/  VIADD R23, R21, UR4 ;  /* 0x0000000415177c36 */ /* 0x000fe40008000000 */
[----:B------:R0:W-:Y:S01]  /*d080*/  @P5 STG.E.U8 desc[UR14][R24.64], R31 ;  /* 0x0000001f18005986 */ /* 0x0001e2000c10110e */
[----:B------:R-:W-:Y:S01]  /*d090*/  ISETP.LT.AND P5, PT, R13, UR5, !P0 ;  /* 0x000000050d007c0c */ /* 0x000fe2000c7a1270 */
[----:B------:R-:W-:Y:S01]  /*d0a0*/  ULDC UR5, c[0x0][0x22c] ;  /* 0x00008b0000057ab9 */ /* 0x000fe20000000800 */
[----:B------:R-:W-:Y:S01]  /*d0b0*/  LEA.HI.X.SX32 R13, R21, R0, 0x1, P1 ;  /* 0x00000000150d7211 */ /* 0x000fe200008f0eff */
[----:B------:R-:W-:Y:S01]  /*d0c0*/  VIADD R21, R2, 0x41 ;  /* 0x0000004102157836 */ /* 0x000fe20000000000 */
[----:B-1----:R-:W-:-:S02]  /*d0d0*/  PRMT R29, R14, 0x7772, RZ ;  /* 0x000077720e1d7816 */ /* 0x002fc400000000ff */
[-C--:B------:R-:W-:Y:S02]  /*d0e0*/  IADD3 R22, P1, R23, R3.reuse, RZ ;  /* 0x0000000317167210 */ /* 0x080fe40007f3e0ff */
[----:B------:R-:W-:Y:S01]  /*d0f0*/  PRMT R27, R14, 0x7773, RZ ;  /* 0x000077730e1b7816 */ /* 0x000fe200000000ff */
[----:B------:R1:W-:Y:S01]  /*d100*/  @P3 STG.E.U8 desc[UR14][R12.64], R29 ;  /* 0x0000001d0c003986 */ /* 0x0003e2000c10110e */
[----:B------:R-:W-:Y:S01]  /*d110*/  ISETP.LT.AND P3, PT, R21, UR5, !P0 ;  /* 0x0000000515007c0c */ /* 0x000fe2000c761270 */
[C---:B------:R-:W-:Y:S01]  /*d120*/  VIADD R21, R23.reuse, UR4 ;  /* 0x0000000417157c36 */ /* 0x040fe20008000000 */
[-C--:B------:R-:W-:Y:S01]  /*d130*/  LEA.HI.X.SX32 R23, R23, R0.reuse, 0x1, P1 ;  /* 0x0000000017177211 */ /* 0x080fe200008f0eff */
[----:B------:R-:W-:Y:S01]  /*d140*/  VIADD R14, R2, 0x42 ;  /* 0x00000042020e7836 */ /* 0x000fe20000000000 */
[----:B------:R-:W-:Y:S02]  /*d150*/  ULDC UR5, c[0x0][0x22c] ;  /* 0x00008b0000057ab9 */ /* 0x000fe40000000800 */
[CC--:B0-----:R-:W-:Y:S01]  /*d160*/  IADD3 R24, P1, R21.reuse, R3.reuse, RZ ;  /* 0x0000000315187210 */ /* 0x0c1fe20007f3e0ff */
[----:B------:R0:W-:Y:S01]  /*d170*/  @P2 STG.E.U8 desc[UR14][R22.64], R27 ;  /* 0x0000001b16002986 */ /* 0x0001e2000c10110e */
[----:B------:R-:W-:Y:S01]  /*d180*/  ISETP.LT.AND P2, PT, R14, UR5, !P0 ;  /* 0x000000050e007c0c */ /* 0x000fe2000c741270 */
[C---:B------:R-:W-:Y:S01]  /*d190*/  VIADD R14, R21.reuse, UR4 ;  /* 0x00000004150e7c36 */ /* 0x040fe20008000000 */
[----:B------:R-:W-:Y:S01]  /*d1a0*/  LEA.HI.X.SX32 R25, R21, R0, 0x1, P1 ;  /* 0x0000000015197211 */ /* 0x000fe200008f0eff */
[----:B-1----:R-:W-:Y:S01]  /*d1b0*/  VIADD R13, R2, 0x43 ;  /* 0x00000043020d7836 */ /* 0x002fe20000000000 */
[----:B------:R-:W-:Y:S01]  /*d1c0*/  PRMT R29, R15, 0x7772, RZ ;  /* 0x000077720f1d7816 */ /* 0x000fe200000000ff */
[----:B------:R-:W-:Y:S01]  /*d1d0*/  ULDC UR5, c[0x0][0x22c] ;  /* 0x00008b0000057ab9 */ /* 0x000fe20000000800 */
[C---:B------:R-:W-:Y:S01]  /*d1e0*/  IADD3 R12, P1, R14.reuse, R3, RZ ;  /* 0x000000030e0c7210 */ /* 0x040fe20007f3e0ff */
[----:B------:R-:W-:-:S02]  /*d1f0*/  VIADD R21, R14, UR4 ;  /* 0x000000040e157c36 */ /* 0x000fc40008000000 */
[----:B------:R3:W-:Y:S01]  /*d200*/  @P4 STG.E.U8 desc[UR14][R24.64], R29 ;  /* 0x0000001d18004986 */ /* 0x0007e2000c10110e */
[----:B------:R-:W-:Y:S01]  /*d210*/  ISETP.LT.AND P4, PT, R13, UR5, !P0 ;  /* 0x000000050d007c0c */ /* 0x000fe2000c781270 */
[----:B------:R-:W-:Y:S01]  /*d220*/  ULDC UR5, c[0x0][0x22c] ;  /* 0x00008b0000057ab9 */ /* 0x000fe20000000800 */
[----:B------:R-:W-:Y:S01]  /*d230*/  LEA.HI.X.SX32 R13, R14, R0, 0x1, P1 ;  /* 0x000000000e0d7211 */ /* 0x000fe200008f0eff */
[----:B0-----:R-:W-:Y:S01]  /*d240*/  VIADD R23, R21, UR4 ;  /* 0x0000000415177c36 */ /* 0x001fe20008000000 */
[----:B------:R-:W-:Y:S01]  /*d250*/  PRMT R27, R15, 0x7773, RZ ;  /* 0x000077730f1b7816 */ /* 0x000fe200000000ff */
[----:B------:R-:W-:Y:S01]  /*d260*/  VIADD R15, R2, 0x44 ;  /* 0x00000044020f7836 */ /* 0x000fe20000000000 */
[----:B------:R-:W-:-:S03]  /*d270*/  IADD3 R14, P1, R21, R3, RZ ;  /* 0x00000003150e7210 */ /* 0x000fc60007f3e0ff */
[----:B------:R0:W-:Y:S01]  /*d280*/  @P6 STG.E.U8 desc[UR14][R12.64], R27 ;  /* 0x0000001b0c006986 */ /* 0x0001e2000c10110e */
[----:B------:R-:W-:Y:S01]  /*d290*/  ISETP.LT.AND P6, PT, R15, UR5, !P0 ;  /* 0x000000050f007c0c */ /* 0x000fe2000c7c1270 */
[----:B------:R-:W-:Y:S01]  /*d2a0*/  ULDC UR5, c[0x0][0x22c] ;  /* 0x00008b0000057ab9 */ /* 0x000fe20000000800 */
[-C--:B------:R-:W-:Y:S01]  /*d2b0*/  LEA.HI.X.SX32 R15, R21, R0.reuse, 0x1, P1 ;  /* 0x00000000150f7211 */ /* 0x080fe200008f0eff */
[----:B------:R-:W-:Y:S01]  /*d2c0*/  VIADD R21, R2, 0x45 ;  /* 0x0000004502157836 */ /* 0x000fe20000000000 */
[C---:B---3--:R-:W-:Y:S02]  /*d2d0*/  PRMT R25, R8.reuse, 0x7770, RZ ;  /* 0x0000777008197816 */ /* 0x048fe400000000ff */
[-C--:B------:R-:W-:Y:S02]  /*d2e0*/  IADD3 R22, P1, R23, R3.reuse, RZ ;  /* 0x0000000317167210 */ /* 0x080fe40007f3e0ff */
[----:B------:R-:W-:Y:S01]  /*d2f0*/  PRMT R29, R8, 0x7771, RZ ;  /* 0x00007771081d7816 */ /* 0x000fe200000000ff */
[----:B------:R1:W-:Y:S01]  /*d300*/  @P5 STG.E.U8 desc[UR14][R14.64], R25 ;  /* 0x000000190e005986 */ /* 0x0003e2000c10110e */
[----:B------:R-:W-:Y:S01]  /*d310*/  ISETP.LT.AND P5, PT, R21, UR5, !P0 ;  /* 0x0000000515007c0c */ /* 0x000fe2000c7a1270 */
[C---:B------:R-:W-:Y:S01]  /*d320*/  VIADD R21, R23.reuse, UR4 ;  /* 0x0000000417157c36 */ /* 0x040fe20008000000 */
[-C--:B------:R-:W-:Y:S01]  /*d330*/  LEA.HI.X.SX32 R23, R23, R0.reuse, 0x1, P1 ;  /* 0x0000000017177211 */ /* 0x080fe200008f0eff */
[C---:B0-----:R-:W-:Y:S01]  /*d340*/  VIADD R13, R2.reuse, 0x46 ;  /* 0x00000046020d7836 */ /* 0x041fe20000000000 */
[----:B------:R-:W-:Y:S01]  /*d350*/  ULDC UR5, c[0x0][0x22c] ;  /* 0x00008b0000057ab9 */ /* 0x000fe20000000800 */
[C---:B------:R-:W-:Y:S01]  /*d360*/  VIADD R24, R21.reuse, UR4 ;  /* 0x0000000415187c36 */ /* 0x040fe20008000000 */
[-C--:B------:R-:W-:Y:S01]  /*d370*/  IADD3 R12, P1, R21, R3.reuse, RZ ;  /* 0x00000003150c7210 */ /* 0x080fe20007f3e0ff */
[----:B------:R0:W-:Y:S01]  /*d380*/  @P3 STG.E.U8 desc[UR14][R22.64], R29 ;  /* 0x0000001d16003986 */ /* 0x0001e2000c10110e */
[----:B------:R-:W-:Y:S01]  /*d390*/  ISETP.LT.AND P3, PT, R13, UR5, !P0 ;  /* 0x000000050d007c0c */ /* 0x000fe2000c761270 */
[----:B------:R-:W-:Y:S01]  /*d3a0*/  ULDC UR5, c[0x0][0x22c] ;  /* 0x00008b0000057ab9 */ /* 0x000fe20000000800 */
[----:B------:R-:W-:Y:S01]  /*d3b0*/  LEA.HI.X.SX32 R13, R21, R0, 0x1, P1 ;  /* 0x00000000150d7211 */ /* 0x000fe200008f0eff */
[----:B-1----:R-:W-:Y:S01]  /*d3c0*/  VIADD R15, R2, 0x47 ;  /* 0x00000047020f7836 */ /* 0x002fe20000000000 */
[----:B------:R-:W-:Y:S01]  /*d3d0*/  PRMT R27, R9, 0x7770, RZ ;  /* 0x00007770091b7816 */ /* 0x000fe200000000ff */
[C---:B------:R-:W-:Y:S01]  /*d3e0*/  VIADD R25, R24.reuse, UR4 ;  /* 0x0000000418197c36 */ /* 0x040fe20008000000 */
[----:B------:R-:W-:Y:S01]  /*d3f0*/  IADD3 R14, P1, R24, R3, RZ ;  /* 0x00000003180e7210 */ /* 0x000fe20007f3e0ff */
[----:B------:R-:W-:-:S02]  /*d400*/  VIADD R21, R2, 0x48 ;  /* 0x0000004802157836 */ /* 0x000fc40000000000 */
[----:B------:R1:W-:Y:S01]  /*d410*/  @P2 STG.E.U8 desc[UR14][R12.64], R27 ;  /* 0x0000001b0c002986 */ /* 0x0003e2000c10110e */
[----:B------:R-:W-:Y:S01]  /*d420*/  ISETP.LT.AND P2, PT, R15, UR5, !P0 ;  /* 0x000000050f007c0c */ /* 0x000fe2000c741270 */
[----:B------:R-:W-:Y:S01]  /*d430*/  ULDC UR5, c[0x0][0x22c] ;  /* 0x00008b0000057ab9 */ /* 0x000fe20000000800 */
[----:B------:R-:W-:Y:S02]  /*d440*/  LEA.HI.X.SX32 R15, R24, R0, 0x1, P1 ;  /* 0x00000000180f7211 */ /* 0x000fe400008f0eff */
[----:B0-----:R-:W-:Y:S02]  /*d450*/  PRMT R29, R9, 0x7771, RZ ;  /* 0x00007771091d7816 */ /* 0x001fe400000000ff */
[----:B------:R-:W-:-:S03]  /*d460*/  IADD3 R22, P1, R25, R3, RZ ;  /* 0x0000000319167210 */ /* 0x000fc60007f3e0ff */
[----:B------:R0:W-:Y:S01]  /*d470*/  @P4 STG.E.U8 desc[UR14][R14.64], R29 ;  /* 0x0000001d0e004986 */ /* 0x0001e2000c10110e */
[----:B------:R-:W-:Y:S01]  /*d480*/  ISETP.LT.AND P4, PT, R21, UR5, !P0 ;  /* 0x0000000515007c0c */ /* 0x000fe2000c781270 */
[C---:B------:R-:W-:Y:S01]  /*d490*/  VIADD R21, R25.reuse, UR4 ;  /* 0x0000000419157c36 */ /* 0x040fe20008000000 */
[-C--:B------:R-:W-:Y:S01]  /*d4a0*/  LEA.HI.X.SX32 R23, R25, R0.reuse, 0x1, P1 ;  /* 0x0000000019177211 */ /* 0x080fe200008f0eff */
[----:B-1----:R-:W-:Y:S01]  /*d4b0*/  VIADD R13, R2, 0x49 ;  /* 0x00000049020d7836 */ /* 0x002fe20000000000 */
[----:B------:R-:W-:Y:S01]  /*d4c0*/  PRMT R27, R10, 0x7770, RZ ;  /* 0x000077700a1b7816 */ /* 0x000fe200000000ff */
[----:B------:R-:W-:Y:S01]  /*d4d0*/  ULDC UR5, c[0x0][0x22c] ;  /* 0x00008b0000057ab9 */ /* 0x000fe20000000800 */
[CC--:B------:R-:W-:Y:S01]  /*d4e0*/  IADD3 R12, P1, R21.reuse, R3.reuse, RZ ;  /* 0x00000003150c7210 */ /* 0x0c0fe20007f3e0ff */
[----:B------:R-:W-:Y:S02]  /*d4f0*/  VIADD R24, R21, UR4 ;  /* 0x0000000415187c36 */ /* 0x000fe40008000000 */
[----:B------:R1:W-:Y:S01]  /*d500*/  @P6 STG.E.U8 desc[UR14][R22.64], R27 ;  /* 0x0000001b16006986 */ /* 0x0003e2000c10110e */
[----:B------:R-:W-:Y:S01]  /*d510*/  ISETP.LT.AND P6, PT, R13, UR5, !P0 ;  /* 0x000000050d007c0c */ /* 0x000fe2000c7c1270 */
[----:B0-----:R-:W-:Y:S01]  /*d520*/  VIADD R15, R2, 0x4a ;  /* 0x0000004a020f7836 */ /* 0x001fe20000000000 */
[----:B------:R-:W-:Y:S01]  /*d530*/  LEA.HI.X.SX32 R13, R21, R0, 0x1, P1 ;  /* 0x00000000150d7211 */ /* 0x000fe200008f0eff */
[----:B------:R-:W-:Y:S01]  /*d540*/  ULDC UR5, c[0x0][0x22c] ;  /* 0x00008b0000057ab9 */ /* 0x000fe20000000800 */
        /* <DEDUP_REMOVED lines=8> */
[----:B-1----:R-:W-:Y:S02]  /*d5d0*/  PRMT R27, R11, 0x7770, RZ ;  /* 0x000077700b1b7816 */ /* 0x002fe400000000ff */
[----:B------:R-:W-:-:S03]  /*d5e0*/  IADD3 R22, P1, R25, R3, RZ ;  /* 0x0000000319167210 */ /* 0x000fc60007f3e0ff */
[----:B------:R1:W-:Y:S01]  /*d5f0*/  @P3 STG.E.U8 desc[UR14][R14.64], R27 ;  /* 0x0000001b0e003986 */ /* 0x0003e2000c10110e */
[----:B------:R-:W-:Y:S01]  /*d600*/  ISETP.LT.AND P3, PT, R21, UR5, !P0 ;  /* 0x0000000515007c0c */ /* 0x000fe2000c761270 */
[C---:B------:R-:W-:Y:S01]  /*d610*/  VIADD R21, R25.reuse, UR4 ;  /* 0x0000000419157c36 */ /* 0x040fe20008000000 */
[-C--:B------:R-:W-:Y:S01]  /*d620*/  LEA.HI.X.SX32 R23, R25, R0.reuse, 0x1, P1 ;  /* 0x0000000019177211 */ /* 0x080fe200008f0eff */
[C---:B0-----:R-:W-:Y:S01]  /*d630*/  VIADD R13, R2.reuse, 0x4c ;  /* 0x0000004c020d7836 */ /* 0x041fe20000000000 */
[----:B------:R-:W-:Y:S01]  /*d640*/  PRMT R25, R11, 0x7771, RZ ;  /* 0x000077710b197816 */ /* 0x000fe200000000ff */
[----:B------:R-:W-:Y:S01]  /*d650*/  ULDC UR5, c[0x0][0x22c] ;  /* 0x00008b0000057ab9 */ /* 0x000fe20000000800 */
[CC--:B------:R-:W-:Y:S01]  /*d660*/  IADD3 R12, P1, R21.reuse, R3.reuse, RZ ;  /* 0x00000003150c7210 */ /* 0x0c0fe20007f3e0ff */
[----:B------:R-:W-:Y:S02]  /*d670*/  VIADD R24, R21, UR4 ;  /* 0x0000000415187c36 */ /* 0x000fe40008000000 */
[----:B------:R0:W-:Y:S01]  /*d680*/  @P2 STG.E.U8 desc[UR14][R22.64], R25 ;  /* 0x0000001916002986 */ /* 0x0001e2000c10110e */
[----:B------:R-:W-:Y:S01]  /*d690*/  ISETP.LT.AND P2, PT, R13, UR5, !P0 ;  /* 0x000000050d007c0c */ /* 0x000fe2000c741270 */
[----:B-1----:R-:W-:Y:S01]  /*d6a0*/  VIADD R15, R2, 0x4d ;  /* 0x0000004d020f7836 */ /* 0x002fe20000000000 */
[----:B------:R-:W-:Y:S01]  /*d6b0*/  LEA.HI.X.SX32 R13, R21, R0, 0x1, P1 ;  /* 0x00000000150d7211 */ /* 0x000fe200008f0eff */
[----:B------:R-:W-:Y:S01]  /*d6c0*/  VIADD R21, R24, UR4 ;  /* 0x0000000418157c36 */ /* 0x000fe20008000000 */
[----:B------:R-:W-:Y:S01]  /*d6d0*/  PRMT R27, R8, 0x7772, RZ ;  /* 0x00007772081b7816 */ /* 0x000fe200000000ff */
[----:B------:R-:W-:Y:S01]  /*d6e0*/  ULDC UR5, c[0x0][0x22c] ;  /* 0x00008b0000057ab9 */ /* 0x000fe20000000800 */
[----:B------:R-:W-:-:S03]  /*d6f0*/  IADD3 R14, P1, R24, R3, RZ ;  /* 0x00000003180e7210 */ /* 0x000fc60007f3e0ff */
[----:B------:R1:W-:Y:S01]  /*d700*/  @P4 STG.E.U8 desc[UR14][R12.64], R27 ;  /* 0x0000001b0c004986 */ /* 0x0003e2000c10110e */
[----:B------:R-:W-:Y:S01]  /*d710*/  ISETP.LT.AND P4, PT, R15, UR5, !P0 ;  /* 0x000000050f007c0c */ /* 0x000fe2000c781270 */
[----:B------:R-:W-:Y:S01]  /*d720*/  ULDC UR5, c[0x0][0x22c] ;  /* 0x00008b0000057ab9 */ /* 0x000fe20000000800 */
[----:B------:R-:W-:Y:S01]  /*d730*/  LEA.HI.X.SX32 R15, R24, R0, 0x1, P1 ;  /* 0x00000000180f7211 */ /* 0x000fe200008f0eff */
[C---:B------:R-:W-:Y:S01]  /*d740*/  VIADD R24, R21.reuse, UR4 ;  /* 0x0000000415187c36 */ /* 0x040fe20008000000 */
[----:B0-----:R-:W-:Y:S01]  /*d750*/  PRMT R25, R8, 0x7773, RZ ;  /* 0x0000777308197816 */ /* 0x001fe200000000ff */
[----:B------:R-:W-:Y:S01]  /*d760*/  VIADD R8, R2, 0x4e ;  /* 0x0000004e02087836 */ /* 0x000fe20000000000 */
[----:B------:R-:W-:-:S03]  /*d770*/  IADD3 R22, P1, R21, R3, RZ ;  /* 0x0000000315167210 */ /* 0x000fc60007f3e0ff */
[----:B------:R0:W-:Y:S01]  /*d780*/  @P6 STG.E.U8 desc[UR14][R14.64], R25 ;  /* 0x000000190e006986 */ /* 0x0001e2000c10110e */
[----:B------:R-:W-:Y:S01]  /*d790*/  LEA.HI.X.SX32 R23, R21, R0, 0x1, P1 ;  /* 0x0000000015177211 */ /* 0x000fe200008f0eff */
[----:B------:R-:W-:Y:S01]  /*d7a0*/  VIADD R21, R24, UR4 ;  /* 0x0000000418157c36 */ /* 0x000fe20008000000 */
[----:B------:R-:W-:Y:S01]  /*d7b0*/  ISETP.LT.AND P6, PT, R8, UR5, !P0 ;  /* 0x0000000508007c0c */ /* 0x000fe2000c7c1270 */
[----:B------:R-:W-:Y:S01]  /*d7c0*/  VIADD R8, R2, 0x4f ;  /* 0x0000004f02087836 */ /* 0x000fe20000000000 */
[----:B-1----:R-:W-:Y:S01]  /*d7d0*/  PRMT R27, R9, 0x7772, RZ ;  /* 0x00007772091b7816 */ /* 0x002fe200000000ff */
[----:B------:R-:W-:Y:S01]  /*d7e0*/  ULDC UR5, c[0x0][0x22c] ;  /* 0x00008b0000057ab9 */ /* 0x000fe20000000800 */
[----:B------:R-:W-:-:S03]  /*d7f0*/  IADD3 R12, P1, R24, R3, RZ ;  /* 0x00000003180c7210 */ /* 0x000fc60007f3e0ff */
[----:B------:R1:W-:Y:S01]  /*d800*/  @P5 STG.E.U8 desc[UR14][R22.64], R27 ;  /* 0x0000001b16005986 */ /* 0x0003e2000c10110e */
[-C--:B------:R-:W-:Y:S01]  /*d810*/  LEA.HI.X.SX32 R13, R24, R0.reuse, 0x1, P1 ;  /* 0x00000000180d7211 */ /* 0x080fe200008f0eff */
[----:B------:R-:W-:Y:S01]  /*d820*/  VIADD R24, R21, UR4 ;  /* 0x0000000415187c36 */ /* 0x000fe20008000000 */
[----:B0-----:R-:W-:Y:S01]  /*d830*/  PRMT R25, R9, 0x7773, RZ ;  /* 0x0000777309197816 */ /* 0x001fe200000000ff */
[----:B------:R-:W-:Y:S01]  /*d840*/  VIADD R9, R2, 0x50 ;  /* 0x0000005002097836 */ /* 0x000fe20000000000 */
[----:B------:R-:W-:Y:S01]  /*d850*/  ISETP.LT.AND P5, PT, R8, UR5, !P0 ;  /* 0x0000000508007c0c */ /* 0x000fe2000c7a1270 */
[----:B------:R-:W-:Y:S01]  /*d860*/  ULDC UR5, c[0x0][0x22c] ;  /* 0x00008b0000057ab9 */ /* 0x000fe20000000800 */
[-C--:B------:R-:W-:Y:S01]  /*d870*/  IADD3 R8, P1, R21, R3.reuse, RZ ;  /* 0x0000000315087210 */ /* 0x080fe20007f3e0ff */
[----:B------:R0:W-:Y:S01]  /*d880*/  @P3 STG.E.U8 desc[UR14][R12.64], R25 ;  /* 0x000000190c003986 */ /* 0x0001e2000c10110e */
[----:B------:R-:W-:Y:S01]  /*d890*/  ISETP.LT.AND P3, PT, R9, UR5, !P0 ;  /* 0x0000000509007c0c */ /* 0x000fe2000c761270 */
[----:B------:R-:W-:Y:S01]  /*d8a0*/  VIADD R15, R2, 0x51 ;  /* 0x00000051020f7836 */ /* 0x000fe20000000000 */
[----:B------:R-:W-:Y:S01]  /*d8b0*/  LEA.HI.X.SX32 R9, R21, R0, 0x1, P1 ;  /* 0x0000000015097211 */ /* 0x000fe200008f0eff */
[----:B------:R-:W-:Y:S01]  /*d8c0*/  ULDC UR5, c[0x0][0x22c] ;  /* 0x00008b0000057ab9 */ /* 0x000fe20000000800 */
[----:B-1----:R-:W-:Y:S01]  /*d8d0*/  PRMT R23, R10, 0x7772, RZ ;  /* 0x000077720a177816 */ /* 0x002fe200000000ff */
[----:B------:R-:W-:Y:S01]  /*d8e0*/  VIADD R21, R2, 0x52 ;  /* 0x0000005202157836 */ /* 0x000fe20000000000 */
[----:B------:R-:W-:-:S02]  /*d8f0*/  IADD3 R14, P1, R24, R3, RZ ;  /* 0x00000003180e7210 */ /* 0x000fc40007f3e0ff */
[----:B------:R-:W-:Y:S01]  /*d900*/  PRMT R27, R10, 0x7773, RZ ;  /* 0x000077730a1b7816 */ /* 0x000fe200000000ff */
[----:B------:R1:W-:Y:S01]  /*d910*/  @P2 STG.E.U8 desc[UR14][R8.64], R23 ;  /* 0x0000001708002986 */ /* 0x0003e2000c10110e */
[----:B------:R-:W-:Y:S01]  /*d920*/  ISETP.LT.AND P2, PT, R15, UR5, !P0 ;  /* 0x000000050f007c0c */ /* 0x000fe2000c741270 */
[----:B------:R-:W-:Y:S01]  /*d930*/  ULDC UR5, c[0x0][0x22c] ;  /* 0x00008b0000057ab9 */ /* 0x000fe20000000800 */
[C---:B------:R-:W-:Y:S01]  /*d940*/  LEA.HI.X.SX32 R15, R24.reuse, R0, 0x1, P1 ;  /* 0x00000000180f7211 */ /* 0x040fe200008f0eff */
[----:B------:R-:W-:Y:S01]  /*d950*/  VIADD R24, R24, UR4 ;  /* 0x0000000418187c36 */ /* 0x000fe20008000000 */
[----:B0-----:R-:W-:Y:S01]  /*d960*/  PRMT R25, R11, 0x7772, RZ ;  /* 0x000077720b197816 */ /* 0x001fe200000000ff */
[----:B------:R-:W-:Y:S01]  /*d970*/  VIADD R12, R2, 0x53 ;  /* 0x00000053020c7836 */ /* 0x000fe20000000000 */
[----:B------:R-:W-:Y:S01]  /*d980*/  ISETP.LT.AND P1, PT, R21, UR5, !P0 ;  /* 0x0000000515007c0c */ /* 0x000fe2000c721270 */
[----:B------:R0:W-:Y:S01]  /*d990*/  @P4 STG.E.U8 desc[UR14][R14.64], R27 ;  /* 0x0000001b0e004986 */ /* 0x0001e2000c10110e */
[C---:B------:R-:W-:Y:S01]  /*d9a0*/  IADD3 R10, P4, R24.reuse, R3, RZ ;  /* 0x00000003180a7210 */ /* 0x040fe20007f9e0ff */
[----:B------:R-:W-:Y:S01]  /*d9b0*/  VIADD R13, R24, UR4 ;  /* 0x00000004180d7c36 */ /* 0x000fe20008000000 */
[----:B------:R-:W-:Y:S01]  /*d9c0*/  ULDC UR5, c[0x0][0x22c] ;  /* 0x00008b0000057ab9 */ /* 0x000fe20000000800 */
[----:B-1----:R-:W-:-:S02]  /*d9d0*/  PRMT R23, R11, 0x7773, RZ ;  /* 0x000077730b177816 */ /* 0x002fc400000000ff */
[-C--:B------:R-:W-:Y:S01]  /*d9e0*/  LEA.HI.X.SX32 R11, R24, R0.reuse, 0x1, P4 ;  /* 0x00000000180b7211 */ /* 0x080fe200020f0eff */
[C---:B------:R-:W-:Y:S01]  /*d9f0*/  VIADD R21, R13.reuse, UR4 ;  /* 0x000000040d157c36 */ /* 0x040fe20008000000 */
[CC--:B------:R-:W-:Y:S01]  /*da00*/  IADD3 R8, P4, R13.reuse, R3.reuse, RZ ;  /* 0x000000030d087210 */ /* 0x0c0fe20007f9e0ff */
[----:B------:R-:W-:Y:S02]  /*da10*/  ULDC UR4, c[0x0][0x248] ;  /* 0x0000920000047ab9 */ /* 0x000fe40000000800 */
[----:B------:R1:W-:Y:S01]  /*da20*/  @P6 STG.E.U8 desc[UR14][R10.64], R25 ;  /* 0x000000190a006986 */ /* 0x0003e2000c10110e */
[----:B------:R-:W-:Y:S01]  /*da30*/  LEA.HI.X.SX32 R9, R13, R0, 0x1, P4 ;  /* 0x000000000d097211 */ /* 0x000fe200020f0eff */
[----:B0-----:R-:W-:Y:S01]  /*da40*/  VIADD R14, R2, 0x54 ;  /* 0x00000054020e7836 */ /* 0x001fe20000000000 */
[----:B------:R-:W-:Y:S01]  /*da50*/  ISETP.LT.AND P4, PT, R12, UR5, !P0 ;  /* 0x000000050c007c0c */ /* 0x000fe2000c781270 */
[----:B------:R-:W-:Y:S01]  /*da60*/  ULDC UR5, c[0x0][0x22c] ;  /* 0x00008b0000057ab9 */ /* 0x000fe20000000800 */
[----:B------:R-:W-:Y:S01]  /*da70*/  IADD3 R12, P6, R21, R3, RZ ;  /* 0x00000003150c7210 */ /* 0x000fe20007fde0ff */
[----:B------:R0:W-:Y:S01]  /*da80*/  @P5 STG.E.U8 desc[UR14][R8.64], R23 ;  /* 0x0000001708005986 */ /* 0x0001e2000c10110e */
[----:B----4-:R-:W-:-:S02]  /*da90*/  PRMT R27, R16, 0x7770, RZ ;  /* 0x00007770101b7816 */ /* 0x010fc400000000ff */
[CC--:B------:R-:W-:Y:S01]  /*daa0*/  LEA.HI.X.SX32 R13, R21.reuse, R0.reuse, 0x1, P6 ;  /* 0x00000000150d7211 */ /* 0x0c0fe200030f0eff */
[----:B------:R-:W-:Y:S01]  /*dab0*/  VIADD R21, R21, UR4 ;  /* 0x0000000415157c36 */ /* 0x000fe20008000000 */
[----:B------:R-:W-:Y:S01]  /*dac0*/  ULDC UR4, c[0x0][0x248] ;  /* 0x0000920000047ab9 */ /* 0x000fe20000000800 */
[----:B------:R-:W-:Y:S01]  /*dad0*/  ISETP.LT.AND P6, PT, R14, UR5, !P0 ;  /* 0x000000050e007c0c */ /* 0x000fe2000c7c1270 */
[----:B-1----:R-:W-:Y:S01]  /*dae0*/  VIADD R10, R2, 0x55 ;  /* 0x00000055020a7836 */ /* 0x002fe20000000000 */
[----:B------:R1:W-:Y:S01]  /*daf0*/  @P3 STG.E.U8 desc[UR14][R12.64], R27 ;  /* 0x0000001b0c003986 */ /* 0x0003e2000c10110e */
[C---:B------:R-:W-:Y:S01]  /*db00*/  VIADD R14, R21.reuse, UR4 ;  /* 0x00000004150e7c36 */ /* 0x040fe20008000000 */
[----:B------:R-:W-:Y:S01]  /*db10*/  PRMT R15, R16, 0x7771, RZ ;  /* 0x00007771100f7816 */ /* 0x000fe200000000ff */
[----:B------:R-:W-:Y:S01]  /*db20*/  ULDC UR5, c[0x0][0x22c] ;  /* 0x00008b0000057ab9 */ /* 0x000fe20000000800 */
[CC--:B0-----:R-:W-:Y:S01]  /*db30*/  IADD3 R8, P3, R21.reuse, R3.reuse, RZ ;  /* 0x0000000315087210 */ /* 0x0c1fe20007f7e0ff */
[----:B------:R-:W-:Y:S01]  /*db40*/  VIADD R11, R2, 0x56 ;  /* 0x00000056020b7836 */ /* 0x000fe20000000000 */
[----:B------:R-:W-:Y:S01]  /*db50*/  ISETP.LT.AND P5, PT, R10, UR5, !P0 ;  /* 0x000000050a007c0c */ /* 0x000fe2000c7a1270 */
[----:B------:R-:W-:Y:S01]  /*db60*/  ULDC UR4, c[0x0][0x22c] ;  /* 0x00008b0000047ab9 */ /* 0x000fe20000000800 */
[----:B------:R-:W-:Y:S01]  /*db70*/  LEA.HI.X.SX32 R9, R21, R0, 0x1, P3 ;  /* 0x0000000015097211 */ /* 0x000fe200018f0eff */
[----:B------:R-:W-:Y:S01]  /*db80*/  ULDC UR5, c[0x0][0x22c] ;  /* 0x00008b0000057ab9 */ /* 0x000fe20000000800 */
[----:B------:R-:W-:-:S02]  /*db90*/  IADD3 R10, P3, R14, R3, RZ ;  /* 0x000000030e0a7210 */ /* 0x000fc40007f7e0ff */
[----:B------:R-:W-:Y:S01]  /*dba0*/  PRMT R21, R17, 0x7770, RZ ;  /* 0x0000777011157816 */ /* 0x000fe200000000ff */
[----:B------:R0:W-:Y:S01]  /*dbb0*/  @P2 STG.E.U8 desc[UR14][R8.64], R15 ;  /* 0x0000000f08002986 */ /* 0x0001e2000c10110e */
[----:B------:R-:W-:Y:S01]  /*dbc0*/  ISETP.LT.AND P2, PT, R11, UR4, !P0 ;  /* 0x000000040b007c0c */ /* 0x000fe2000c741270 */
[----:B------:R-:W-:Y:S01]  /*dbd0*/  ULDC UR4, c[0x0][0x248] ;  /* 0x0000920000047ab9 */ /* 0x000fe20000000800 */
[C---:B------:R-:W-:Y:S01]  /*dbe0*/  LEA.HI.X.SX32 R11, R14.reuse, R0, 0x1, P3 ;  /* 0x000000000e0b7211 */ /* 0x040fe200018f0eff */
[----:B------:R-:W-:Y:S01]  /*dbf0*/  VIADD R14, R14, UR4 ;  /* 0x000000040e0e7c36 */ /* 0x000fe20008000000 */
[----:B------:R-:W-:Y:S01]  /*dc00*/  ULDC UR4, c[0x0][0x22c] ;  /* 0x00008b0000047ab9 */ /* 0x000fe20000000800 */
[----:B-1----:R-:W-:Y:S01]  /*dc10*/  VIADD R13, R2, 0x57 ;  /* 0x00000057020d7836 */ /* 0x002fe20000000000 */
[----:B------:R-:W-:Y:S01]  /*dc20*/  PRMT R25, R18, 0x7770, RZ ;  /* 0x0000777012197816 */ /* 0x000fe200000000ff */
[----:B------:R1:W-:Y:S01]  /*dc30*/  @P1 STG.E.U8 desc[UR14][R10.64], R21 ;  /* 0x000000150a001986 */ /* 0x0003e2000c10110e */
[----:B------:R-:W-:-:S02]  /*dc40*/  IADD3 R12, P1, R14, R3, RZ ;  /* 0x000000030e0c7210 */ /* 0x000fc40007f3e0ff */
[----:B------:R-:W-:Y:S01]  /*dc50*/  ISETP.LT.AND P3, PT, R13, UR4, !P0 ;  /* 0x000000040d007c0c */ /* 0x000fe2000c761270 */
[----:B------:R-:W-:Y:S01]  /*dc60*/  ULDC UR4, c[0x0][0x248] ;  /* 0x0000920000047ab9 */ /* 0x000fe20000000800 */
[----:B0-----:R-:W-:Y:S01]  /*dc70*/  VIADD R8, R2, 0x58 ;  /* 0x0000005802087836 */ /* 0x001fe20000000000 */
[C---:B------:R-:W-:Y:S01]  /*dc80*/  LEA.HI.X.SX32 R13, R14.reuse, R0, 0x1, P1 ;  /* 0x000000000e0d7211 */ /* 0x040fe200008f0eff */
[----:B------:R-:W-:Y:S01]  /*dc90*/  VIADD R9, R14, UR4 ;  /* 0x000000040e097c36 */ /* 0x000fe20008000000 */
[----:B------:R-:W-:Y:S01]  /*dca0*/  PRMT R15, R17, 0x7771, RZ ;  /* 0x00007771110f7816 */ /* 0x000fe200000000ff */
[----:B------:R-:W-:Y:S01]  /*dcb0*/  ULDC UR4, c[0x0][0x248] ;  /* 0x0000920000047ab9 */ /* 0x000fe20000000800 */
[----:B------:R-:W-:Y:S01]  /*dcc0*/  ISETP.LT.AND P1, PT, R8, UR5, !P0 ;  /* 0x0000000508007c0c */ /* 0x000fe2000c721270 */
[----:B------:R-:W-:Y:S01]  /*dcd0*/  ULDC UR5, c[0x0][0x248] ;  /* 0x0000920000057ab9 */ /* 0x000fe20000000800 */
[C---:B-1----:R-:W-:Y:S01]  /*dce0*/  VIADD R11, R9.reuse, UR4 ;  /* 0x00000004090b7c36 */ /* 0x042fe20008000000 */
[----:B------:R0:W-:Y:S01]  /*dcf0*/  @P4 STG.E.U8 desc[UR14][R12.64], R15 ;  /* 0x0000000f0c004986 */ /* 0x0001e2000c10110e */
[----:B------:R-:W-:Y:S01]  /*dd00*/  IADD3 R8, P4, R9, R3, RZ ;  /* 0x0000000309087210 */ /* 0x000fe20007f9e0ff */
[----:B------:R-:W-:Y:S01]  /*dd10*/  VIADD R14, R2, 0x59 ;  /* 0x00000059020e7836 */ /* 0x000fe20000000000 */
[----:B------:R-:W-:Y:S01]  /*dd20*/  ULDC UR4, c[0x0][0x22c] ;  /* 0x00008b0000047ab9 */ /* 0x000fe20000000800 */
[----:B------:R-:W-:-:S02]  /*dd30*/  PRMT R23, R18, 0x7771, RZ ;  /* 0x0000777112177816 */ /* 0x000fc400000000ff */
[-C--:B------:R-:W-:Y:S02]  /*dd40*/  LEA.HI.X.SX32 R9, R9, R0.reuse, 0x1, P4 ;  /* 0x0000000009097211 */ /* 0x080fe400020f0eff */
[-C--:B------:R-:W-:Y:S02]  /*dd50*/  IADD3 R10, P4, R11, R3.reuse, RZ ;  /* 0x000000030b0a7210 */ /* 0x080fe40007f9e0ff */
[----:B------:R-:W-:Y:S01]  /*dd60*/  PRMT R21, R19, 0x7770, RZ ;  /* 0x0000777013157816 */ /* 0x000fe200000000ff */
[----:B------:R1:W-:Y:S01]  /*dd70*/  @P6 STG.E.U8 desc[UR14][R8.64], R25 ;  /* 0x0000001908006986 */ /* 0x0003e2000c10110e */
[C---:B0-----:R-:W-:Y:S01]  /*dd80*/  VIADD R15, R11.reuse, UR5 ;  /* 0x000000050b0f7c36 */ /* 0x041fe20008000000 */
[-C--:B------:R-:W-:Y:S01]  /*dd90*/  LEA.HI.X.SX32 R11, R11, R0.reuse, 0x1, P4 ;  /* 0x000000000b0b7211 */ /* 0x080fe200020f0eff */
[----:B------:R-:W-:Y:S01]  /*dda0*/  ULDC UR5, c[0x0][0x22c] ;  /* 0x00008b0000057ab9 */ /* 0x000fe20000000800 */
[----:B------:R-:W-:Y:S01]  /*ddb0*/  ISETP.LT.AND P4, PT, R14, UR4, !P0 ;  /* 0x000000040e007c0c */ /* 0x000fe2000c781270 */
[----:B------:R-:W-:Y:S01]  /*ddc0*/  ULDC UR4, c[0x0][0x248] ;  /* 0x0000920000047ab9 */ /* 0x000fe20000000800 */
[CC--:B------:R-:W-:Y:S01]  /*ddd0*/  IADD3 R12, P6, R15.reuse, R3.reuse, RZ ;  /* 0x000000030f0c7210 */ /* 0x0c0fe20007fde0ff */
[----:B------:R-:W-:Y:S01]  /*dde0*/  VIADD R14, R2, 0x5a ;  /* 0x0000005a020e7836 */ /* 0x000fe20000000000 */
[----:B------:R0:W-:Y:S02]  /*ddf0*/  @P5 STG.E.U8 desc[UR14][R10.64], R23 ;  /* 0x000000170a005986 */ /* 0x0001e4000c10110e */
[CC--:B------:R-:W-:Y:S01]  /*de00*/  LEA.HI.X.SX32 R13, R15.reuse, R0.reuse, 0x1, P6 ;  /* 0x000000000f0d7211 */ /* 0x0c0fe200030f0eff */
[----:B------:R-:W-:Y:S01]  /*de10*/  VIADD R15, R15, UR4 ;  /* 0x000000040f0f7c36 */ /* 0x000fe20008000000 */
[----:B------:R-:W-:Y:S01]  /*de20*/  ISETP.LT.AND P6, PT, R14, UR5, !P0 ;  /* 0x000000050e007c0c */ /* 0x000fe2000c7c1270 */
[C---:B-1----:R-:W-:Y:S01]  /*de30*/  VIADD R9, R2.reuse, 0x5b ;  /* 0x0000005b02097836 */ /* 0x042fe20000000000 */
[----:B------:R-:W-:Y:S01]  /*de40*/  ULDC UR5, c[0x0][0x22c] ;  /* 0x00008b0000057ab9 */ /* 0x000fe20000000800 */
[----:B------:R1:W-:Y:S01]  /*de50*/  @P2 STG.E.U8 desc[UR14][R12.64], R21 ;  /* 0x000000150c002986 */ /* 0x0003e2000c10110e */
[-C--:B------:R-:W-:Y:S01]  /*de60*/  IADD3 R8, P2, R15, R3.reuse, RZ ;  /* 0x000000030f087210 */ /* 0x080fe20007f5e0ff */
[----:B------:R-:W-:Y:S01]  /*de70*/  ULDC UR4, c[0x0][0x248] ;  /* 0x0000920000047ab9 */ /* 0x000fe20000000800 */
[----:B------:R-:W-:Y:S01]  /*de80*/  ISETP.LT.AND P5, PT, R9, UR5, !P0 ;  /* 0x0000000509007c0c */ /* 0x000fe2000c7a1270 */
[C---:B------:R-:W-:Y:S01]  /*de90*/  VIADD R14, R15.reuse, UR4 ;  /* 0x000000040f0e7c36 */ /* 0x040fe20008000000 */
[-C--:B------:R-:W-:Y:S01]  /*dea0*/  LEA.HI.X.SX32 R9, R15, R0.reuse, 0x1, P2 ;  /* 0x000000000f097211 */ /* 0x080fe200010f0eff */
[----:B0-----:R-:W-:Y:S01]  /*deb0*/  VIADD R11, R2, 0x5c ;  /* 0x0000005c020b7836 */ /* 0x001fe20000000000 */
[----:B------:R-:W-:Y:S01]  /*dec0*/  PRMT R15, R19, 0x7771, RZ ;  /* 0x00007771130f7816 */ /* 0x000fe200000000ff */
[----:B------:R-:W-:Y:S01]  /*ded0*/  ULDC UR4, c[0x0][0x22c] ;  /* 0x00008b0000047ab9 */ /* 0x000fe20000000800 */
[C---:B------:R-:W-:Y:S01]  /*dee0*/  IADD3 R10, P2, R14.reuse, R3, RZ ;  /* 0x000000030e0a7210 */ /* 0x040fe20007f5e0ff */
[----:B------:R-:W-:Y:S01]  /*def0*/  ULDC UR5, c[0x0][0x22c] ;  /* 0x00008b0000057ab9 */ /* 0x000fe20000000800 */
[----:B------:R-:W-:Y:S01]  /*df00*/  PRMT R23, R17, 0x7772, RZ ;  /* 0x0000777211177816 */ /* 0x000fe200000000ff */
[----:B------:R0:W-:Y:S01]  /*df10*/  @P3 STG.E.U8 desc[UR14][R8.64], R15 ;  /* 0x0000000f08003986 */ /* 0x0001e2000c10110e */
[----:B------:R-:W-:Y:S01]  /*df20*/  ISETP.LT.AND P3, PT, R11, UR4, !P0 ;  /* 0x000000040b007c0c */ /* 0x000fe2000c761270 */
[----:B------:R-:W-:Y:S01]  /*df30*/  ULDC UR4, c[0x0][0x248] ;  /* 0x0000920000047ab9 */ /* 0x000fe20000000800 */
[C---:B------:R-:W-:Y:S01]  /*df40*/  LEA.HI.X.SX32 R11, R14.reuse, R0, 0x1, P2 ;  /* 0x000000000e0b7211 */ /* 0x040fe200010f0eff */
[----:B------:R-:W-:Y:S01]  /*df50*/  VIADD R14, R14, UR4 ;  /* 0x000000040e0e7c36 */ /* 0x000fe20008000000 */
[----:B-1----:R-:W-:Y:S01]  /*df60*/  PRMT R21, R16, 0x7772, RZ ;  /* 0x0000777210157816 */ /* 0x002fe200000000ff */
[----:B------:R-:W-:Y:S01]  /*df70*/  VIADD R13, R2, 0x5d ;  /* 0x0000005d020d7836 */ /* 0x000fe20000000000 */
[----:B------:R-:W-:Y:S01]  /*df80*/  ULDC UR4, c[0x0][0x22c] ;  /* 0x00008b0000047ab9 */ /* 0x000fe20000000800 */
[----:B------:R-:W-:-:S02]  /*df90*/  PRMT R17, R17, 0x7773, RZ ;  /* 0x0000777311117816 */ /* 0x000fc400000000ff */
[----:B------:R1:W-:Y:S01]  /*dfa0*/  @P1 STG.E.U8 desc[UR14][R10.64], R21 ;  /* 0x000000150a001986 */ /* 0x0003e2000c10110e */
[-C--:B------:R-:W-:Y:S01]  /*dfb0*/  IADD3 R12, P1, R14, R3.reuse, RZ ;  /* 0x000000030e0c7210 */ /* 0x080fe20007f3e0ff */
[----:B0-----:R-:W-:Y:S01]  /*dfc0*/  VIADD R8, R2, 0x5e ;  /* 0x0000005e02087836 */ /* 0x001fe20000000000 */
[----:B------:R-:W-:Y:S01]  /*dfd0*/  ISETP.LT.AND P2, PT, R13, UR4, !P0 ;  /* 0x000000040d007c0c */ /* 0x000fe2000c741270 */
[----:B------:R-:W-:Y:S01]  /*dfe0*/  ULDC UR4, c[0x0][0x248] ;  /* 0x0000920000047ab9 */ /* 0x000fe20000000800 */
[CC--:B------:R-:W-:Y:S01]  /*dff0*/  LEA.HI.X.SX32 R13, R14.reuse, R0.reuse, 0x1, P1 ;  /* 0x000000000e0d7211 */ /* 0x0c0fe200008f0eff */
[----:B------:R-:W-:Y:S01]  /*e000*/  VIADD R9, R14, UR4 ;  /* 0x000000040e097c36 */ /* 0x000fe20008000000 */
[----:B------:R-:W-:Y:S01]  /*e010*/  PRMT R15, R16, 0x7773, RZ ;  /* 0x00007773100f7816 */ /* 0x000fe200000000ff */
[----:B------:R-:W-:Y:S01]  /*e020*/  ULDC UR4, c[0x0][0x248] ;  /* 0x0000920000047ab9 */ /* 0x000fe20000000800 */
[----:B------:R-:W-:Y:S01]  /*e030*/  ISETP.LT.AND P1, PT, R8, UR5, !P0 ;  /* 0x0000000508007c0c */ /* 0x000fe2000c721270 */
[----:B------:R-:W-:Y:S01]  /*e040*/  ULDC UR5, c[0x0][0x248] ;  /* 0x0000920000057ab9 */ /* 0x000fe20000000800 */
[----:B------:R-:W-:Y:S01]  /*e050*/  VIADD R14, R2, 0x5f ;  /* 0x0000005f020e7836 */ /* 0x000fe20000000000 */
[----:B------:R0:W-:Y:S01]  /*e060*/  @P4 STG.E.U8 desc[UR14][R12.64], R15 ;  /* 0x0000000f0c004986 */ /* 0x0001e2000c10110e */
[C---:B------:R-:W-:Y:S01]  /*e070*/  IADD3 R8, P4, R9.reuse, R3, RZ ;  /* 0x0000000309087210 */ /* 0x040fe20007f9e0ff */
[C---:B-1----:R-:W-:Y:S01]  /*e080*/  VIADD R11, R9.reuse, UR4 ;  /* 0x00000004090b7c36 */ /* 0x042fe20008000000 */
[----:B------:R-:W-:Y:S01]  /*e090*/  ULDC UR4, c[0x0][0x22c] ;  /* 0x00008b0000047ab9 */ /* 0x000fe20000000800 */
[----:B------:R-:W-:Y:S01]  /*e0a0*/  PRMT R21, R18, 0x7772, RZ ;  /* 0x0000777212157816 */ /* 0x000fe200000000ff */
[----:B------:R-:W-:Y:S01]  /*e0b0*/  VIADD R16, R2, 0x7e ;  /* 0x0000007e02107836 */ /* 0x000fe20000000000 */
[----:B------:R-:W-:-:S02]  /*e0c0*/  LEA.HI.X.SX32 R9, R9, R0, 0x1, P4 ;  /* 0x0000000009097211 */ /* 0x000fc400020f0eff */
[----:B------:R-:W-:-:S03]  /*e0d0*/  IADD3 R10, P4, R11, R3, RZ ;  /* 0x000000030b0a7210 */ /* 0x000fc60007f9e0ff */
        /* <DEDUP_REMOVED lines=23> */
[CC--:B------:R-:W-:Y:S01]  /*e250*/  IADD3 R10, P3, R14.reuse, R3.reuse, RZ ;  /* 0x000000030e0a7210 */ /* 0x0c0fe20007f7e0ff */
[----:B------:R-:W-:Y:S01]  /*e260*/  ULDC UR5, c[0x0][0x22c] ;  /* 0x00008b0000057ab9 */ /* 0x000fe20000000800 */
        /* <DEDUP_REMOVED lines=14> */
[CC--:B------:R-:W-:Y:S01]  /*e350*/  LEA.HI.X.SX32 R13, R14.reuse, R0.reuse, 0x1, P1 ;  /* 0x000000000e0d7211 */ /* 0x0c0fe200008f0eff */
[----:B------:R-:W-:Y:S01]  /*e360*/  VIADD R9, R14, UR4 ;  /* 0x000000040e097c36 */ /* 0x000fe20008000000 */
[----:B------:R-:W-:Y:S01]  /*e370*/  ULDC UR4, c[0x0][0x248] ;  /* 0x0000920000047ab9 */ /* 0x000fe20000000800 */
[----:B------:R-:W-:Y:S01]  /*e380*/  PRMT R23, R4, 0x7770, RZ ;  /* 0x0000777004177816 */ /* 0x000fe200000000ff */
[----:B------:R-:W-:Y:S01]  /*e390*/  VIADD R14, R2, 0x65 ;  /* 0x00000065020e7836 */ /* 0x000fe20000000000 */
[----:B------:R-:W-:Y:S01]  /*e3a0*/  ISETP.LT.AND P1, PT, R8, UR5, !P0 ;  /* 0x0000000508007c0c */ /* 0x000fe2000c721270 */
[----:B------:R0:W-:Y:S01]  /*e3b0*/  @P4 STG.E.U8 desc[UR14][R12.64], R19 ;  /* 0x000000130c004986 */ /* 0x0001e2000c10110e */
[CC--:B------:R-:W-:Y:S01]  /*e3c0*/  IADD3 R8, P4, R9.reuse, R3.reuse, RZ ;  /* 0x0000000309087210 */ /* 0x0c0fe20007f9e0ff */
[C---:B-1----:R-:W-:Y:S01]  /*e3d0*/  VIADD R11, R9.reuse, UR4 ;  /* 0x00000004090b7c36 */ /* 0x042fe20008000000 */
[----:B------:R-:W-:Y:S01]  /*e3e0*/  ULDC UR5, c[0x0][0x248] ;  /* 0x0000920000057ab9 */ /* 0x000fe20000000800 */
[----:B------:R-:W-:Y:S01]  /*e3f0*/  ULDC UR4, c[0x0][0x22c] ;  /* 0x00008b0000047ab9 */ /* 0x000fe20000000800 */
[-C--:B------:R-:W-:Y:S01]  /*e400*/  LEA.HI.X.SX32 R9, R9, R0.reuse, 0x1, P4 ;  /* 0x0000000009097211 */ /* 0x080fe200020f0eff */
[C---:B------:R-:W-:Y:S01]  /*e410*/  VIADD R15, R11.reuse, UR5 ;  /* 0x000000050b0f7c36 */ /* 0x040fe20008000000 */
[C---:B------:R-:W-:Y:S01]  /*e420*/  IADD3 R10, P4, R11.reuse, R3, RZ ;  /* 0x000000030b0a7210 */ /* 0x040fe20007f9e0ff */
[----:B------:R-:W-:Y:S01]  /*e430*/  ULDC UR5, c[0x0][0x22c] ;  /* 0x00008b0000057ab9 */ /* 0x000fe20000000800 */
[----:B------:R-:W-:Y:S01]  /*e440*/  PRMT R21, R4, 0x7771, RZ ;  /* 0x0000777104157816 */ /* 0x000fe200000000ff */
[----:B------:R1:W-:Y:S01]  /*e450*/  @P6 STG.E.U8 desc[UR14][R8.64], R23 ;  /* 0x0000001708006986 */ /* 0x0003e2000c10110e */
[----:B------:R-:W-:-:S02]  /*e460*/  LEA.HI.X.SX32 R11, R11, R0, 0x1, P4 ;  /* 0x000000000b0b7211 */ /* 0x000fc400020f0eff */
[CC--:B0-----:R-:W-:Y:S02]  /*e470*/  IADD3 R12, P6, R15.reuse, R3.reuse, RZ ;  /* 0x000000030f0c7210 */ /* 0x0c1fe40007fde0ff */
[----:B------:R-:W-:Y:S01]  /*e480*/  ISETP.LT.AND P4, PT, R14, UR4, !P0 ;  /* 0x000000040e007c0c */ /* 0x000fe2000c781270 */
[----:B------:R-:W-:Y:S01]  /*e490*/  ULDC UR4, c[0x0][0x248] ;  /* 0x0000920000047ab9 */ /* 0x000fe20000000800 */
[-C--:B------:R-:W-:Y:S01]  /*e4a0*/  LEA.HI.X.SX32 R13, R15, R0.reuse, 0x1, P6 ;  /* 0x000000000f0d7211 */ /* 0x080fe200030f0eff */
[C---:B------:R-:W-:Y:S01]  /*e4b0*/  VIADD R14, R2.reuse, 0x66 ;  /* 0x00000066020e7836 */ /* 0x040fe20000000000 */
[----:B------:R-:W-:Y:S01]  /*e4c0*/  PRMT R17, R5, 0x7770, RZ ;  /* 0x0000777005117816 */ /* 0x000fe200000000ff */
[----:B------:R-:W-:Y:S01]  /*e4d0*/  VIADD R15, R15, UR4 ;  /* 0x000000040f0f7c36 */ /* 0x000fe20008000000 */
[----:B------:R0:W-:Y:S01]  /*e4e0*/  @P5 STG.E.U8 desc[UR14][R10.64], R21 ;  /* 0x000000150a005986 */ /* 0x0001e2000c10110e */
[----:B-1----:R-:W-:Y:S01]  /*e4f0*/  VIADD R9, R2, 0x67 ;  /* 0x0000006702097836 */ /* 0x002fe20000000000 */
[----:B------:R-:W-:Y:S01]  /*e500*/  ISETP.LT.AND P6, PT, R14, UR5, !P0 ;  /* 0x000000050e007c0c */ /* 0x000fe2000c7c1270 */
[----:B------:R-:W-:Y:S01]  /*e510*/  ULDC UR5, c[0x0][0x22c] ;  /* 0x00008b0000057ab9 */ /* 0x000fe20000000800 */
[----:B------:R1:W-:Y:S01]  /*e520*/  @P2 STG.E.U8 desc[UR14][R12.64], R17 ;  /* 0x000000110c002986 */ /* 0x0003e2000c10110e */
[-C--:B------:R-:W-:Y:S01]  /*e530*/  IADD3 R8, P2, R15, R3.reuse, RZ ;  /* 0x000000030f087210 */ /* 0x080fe20007f5e0ff */
[----:B------:R-:W-:Y:S01]  /*e540*/  ULDC UR4, c[0x0][0x248] ;  /* 0x0000920000047ab9 */ /* 0x000fe20000000800 */
[----:B------:R-:W-:Y:S01]  /*e550*/  ISETP.LT.AND P5, PT, R9, UR5, !P0 ;  /* 0x0000000509007c0c */ /* 0x000fe2000c7a1270 */
[C---:B------:R-:W-:Y:S01]  /*e560*/  VIADD R14, R15.reuse, UR4 ;  /* 0x000000040f0e7c36 */ /* 0x040fe20008000000 */
[-C--:B------:R-:W-:Y:S01]  /*e570*/  LEA.HI.X.SX32 R9, R15, R0.reuse, 0x1, P2 ;  /* 0x000000000f097211 */ /* 0x080fe200010f0eff */
[----:B------:R-:W-:Y:S01]  /*e580*/  ULDC UR4, c[0x0][0x22c] ;  /* 0x00008b0000047ab9 */ /* 0x000fe20000000800 */
[----:B------:R-:W-:Y:S01]  /*e590*/  PRMT R15, R5, 0x7771, RZ ;  /* 0x00007771050f7816 */ /* 0x000fe200000000ff */
[----:B0-----:R-:W-:Y:S01]  /*e5a0*/  VIADD R11, R2, 0x68 ;  /* 0x00000068020b7836 */ /* 0x001fe20000000000 */
        /* <DEDUP_REMOVED lines=17> */
[C---:B------:R-:W-:Y:S01]  /*e6c0*/  LEA.HI.X.SX32 R13, R14.reuse, R0, 0x1, P1 ;  /* 0x000000000e0d7211 */ /* 0x040fe200008f0eff */
        /* <DEDUP_REMOVED lines=8> */
[----:B-1----:R-:W-:Y:S01]  /*e750*/  VIADD R11, R9, UR4 ;  /* 0x00000004090b7c36 */ /* 0x002fe20008000000 */
[----:B------:R-:W-:Y:S01]  /*e760*/  ULDC UR4, c[0x0][0x22c] ;  /* 0x00008b0000047ab9 */ /* 0x000fe20000000800 */
[----:B------:R-:W-:-:S02]  /*e770*/  PRMT R17, R7, 0x7771, RZ ;  /* 0x0000777107117816 */ /* 0x000fc400000000ff */
[----:B------:R-:W-:Y:S02]  /*e780*/  LEA.HI.X.SX32 R9, R9, R0, 0x1, P4 ;  /* 0x0000000009097211 */ /* 0x000fe400020f0eff */
        /* <DEDUP_REMOVED lines=13> */
[----:B-1----:R-:W-:Y:S01]  /*e860*/  VIADD R9, R2, 0x6d ;  /* 0x0000006d02097836 */ /* 0x002fe20000000000 */
[----:B------:R-:W-:Y:S01]  /*e870*/  ULDC UR5, c[0x0][0x22c] ;  /* 0x00008b0000057ab9 */ /* 0x000fe20000000800 */
[----:B------:R-:W-:Y:S01]  /*e880*/  ULDC UR4, c[0x0][0x248] ;  /* 0x0000920000047ab9 */ /* 0x000fe20000000800 */
[-C--:B------:R-:W-:Y:S01]  /*e890*/  IADD3 R8, P5, R15, R3.reuse, RZ ;  /* 0x000000030f087210 */ /* 0x080fe20007fbe0ff */
[----:B------:R1:W-:Y:S01]  /*e8a0*/  @P3 STG.E.U8 desc[UR14][R12.64], R19 ;  /* 0x000000130c003986 */ /* 0x0003e2000c10110e */
[----:B------:R-:W-:Y:S01]  /*e8b0*/  ISETP.LT.AND P3, PT, R9, UR5, !P0 ;  /* 0x0000000509007c0c */ /* 0x000fe2000c761270 */
[C---:B------:R-:W-:Y:S01]  /*e8c0*/  VIADD R14, R15.reuse, UR4 ;  /* 0x000000040f0e7c36 */ /* 0x040fe20008000000 */
[-C--:B------:R-:W-:Y:S01]  /*e8d0*/  LEA.HI.X.SX32 R9, R15, R0.reuse, 0x1, P5 ;  /* 0x000000000f097211 */ /* 0x080fe200028f0eff */
[----:B------:R-:W-:Y:S01]  /*e8e0*/  ULDC UR4, c[0x0][0x22c] ;  /* 0x00008b0000047ab9 */ /* 0x000fe20000000800 */
[----:B0-----:R-:W-:Y:S01]  /*e8f0*/  PRMT R17, R4, 0x7773, RZ ;  /* 0x0000777304117816 */ /* 0x001fe200000000ff */
[----:B------:R-:W-:Y:S01]  /*e900*/  VIADD R4, R2, 0x6e ;  /* 0x0000006e02047836 */ /* 0x000fe20000000000 */
[-C--:B------:R-:W-:Y:S01]  /*e910*/  IADD3 R10, P5, R14, R3.reuse, RZ ;  /* 0x000000030e0a7210 */ /* 0x080fe20007fbe0ff */
[----:B------:R-:W-:Y:S01]  /*e920*/  ULDC UR5, c[0x0][0x22c] ;  /* 0x00008b0000057ab9 */ /* 0x000fe20000000800 */
[C---:B------:R-:W-:Y:S01]  /*e930*/  PRMT R15, R5.reuse, 0x7772, RZ ;  /* 0x00007772050f7816 */ /* 0x040fe200000000ff */
[----:B------:R-:W-:Y:S01]  /*e940*/  @P2 STG.E.U8 desc[UR14][R8.64], R17 ;  /* 0x0000001108002986 */ /* 0x000fe2000c10110e */
[----:B------:R-:W-:Y:S01]  /*e950*/  ISETP.LT.AND P2, PT, R4, UR4, !P0 ;  /* 0x0000000404007c0c */ /* 0x000fe2000c741270 */
[----:B------:R-:W-:Y:S01]  /*e960*/  ULDC UR4, c[0x0][0x248] ;  /* 0x0000920000047ab9 */ /* 0x000fe20000000800 */
[C---:B------:R-:W-:Y:S01]  /*e970*/  LEA.HI.X.SX32 R11, R14.reuse, R0, 0x1, P5 ;  /* 0x000000000e0b7211 */ /* 0x040fe200028f0eff */
[----:B------:R-:W-:Y:S01]  /*e980*/  VIADD R14, R14, UR4 ;  /* 0x000000040e0e7c36 */ /* 0x000fe20008000000 */
[----:B------:R-:W-:Y:S01]  /*e990*/  ULDC UR4, c[0x0][0x22c] ;  /* 0x00008b0000047ab9 */ /* 0x000fe20000000800 */
[----:B------:R-:W-:Y:S01]  /*e9a0*/  VIADD R4, R2, 0x6f ;  /* 0x0000006f02047836 */ /* 0x000fe20000000000 */
[----:B-1----:R-:W-:Y:S01]  /*e9b0*/  PRMT R19, R5, 0x7773, RZ ;  /* 0x0000777305137816 */ /* 0x002fe200000000ff */
[----:B------:R0:W-:Y:S01]  /*e9c0*/  @P1 STG.E.U8 desc[UR14][R10.64], R15 ;  /* 0x0000000f0a001986 */ /* 0x0001e2000c10110e */
[----:B------:R-:W-:-:S02]  /*e9d0*/  IADD3 R12, P5, R14, R3, RZ ;  /* 0x000000030e0c7210 */ /* 0x000fc40007fbe0ff */
[----:B------:R-:W-:Y:S01]  /*e9e0*/  ISETP.LT.AND P1, PT, R4, UR4, !P0 ;  /* 0x0000000404007c0c */ /* 0x000fe2000c721270 */
[----:B------:R-:W-:Y:S01]  /*e9f0*/  ULDC UR4, c[0x0][0x248] ;  /* 0x0000920000047ab9 */ /* 0x000fe20000000800 */
[----:B------:R-:W-:Y:S01]  /*ea00*/  VIADD R4, R2, 0x70 ;  /* 0x0000007002047836 */ /* 0x000fe20000000000 */
[C---:B------:R-:W-:Y:S01]  /*ea10*/  LEA.HI.X.SX32 R13, R14.reuse, R0, 0x1, P5 ;  /* 0x000000000e0d7211 */ /* 0x040fe200028f0eff */
[----:B------:R-:W-:Y:S01]  /*ea20*/  VIADD R14, R14, UR4 ;  /* 0x000000040e0e7c36 */ /* 0x000fe20008000000 */
[----:B------:R-:W-:Y:S01]  /*ea30*/  ULDC UR4, c[0x0][0x248] ;  /* 0x0000920000047ab9 */ /* 0x000fe20000000800 */
[----:B------:R-:W1:Y:S01]  /*ea40*/  LDS.128 R20, [R20] ;  /* 0x0000000014147984 */ /* 0x000e620000000c00 */
[----:B------:R-:W-:Y:S01]  /*ea50*/  ISETP.LT.AND P5, PT, R4, UR5, !P0 ;  /* 0x0000000504007c0c */ /* 0x000fe2000c7a1270 */
[----:B------:R-:W-:Y:S01]  /*ea60*/  ULDC UR5, c[0x0][0x22c] ;  /* 0x00008b0000057ab9 */ /* 0x000fe20000000800 */
[C---:B0-----:R-:W-:Y:S01]  /*ea70*/  VIADD R11, R14.reuse, UR4 ;  /* 0x000000040e0b7c36 */ /* 0x041fe20008000000 */
[----:B------:R0:W-:Y:S01]  /*ea80*/  @P4 STG.E.U8 desc[UR14][R12.64], R19 ;  /* 0x000000130c004986 */ /* 0x0001e2000c10110e */
[----:B------:R-:W-:Y:S01]  /*ea90*/  IADD3 R4, P4, R14, R3, RZ ;  /* 0x000000030e047210 */ /* 0x000fe20007f9e0ff */
[----:B------:R-:W-:Y:S01]  /*eaa0*/  VIADD R10, R2, 0x71 ;  /* 0x00000071020a7836 */ /* 0x000fe20000000000 */
[----:B------:R-:W-:Y:S01]  /*eab0*/  ULDC UR4, c[0x0][0x22c] ;  /* 0x00008b0000047ab9 */ /* 0x000fe20000000800 */
[----:B------:R-:W-:-:S02]  /*eac0*/  PRMT R15, R6, 0x7772, RZ ;  /* 0x00007772060f7816 */ /* 0x000fc400000000ff */
[-C--:B------:R-:W-:Y:S02]  /*ead0*/  LEA.HI.X.SX32 R5, R14, R0.reuse, 0x1, P4 ;  /* 0x000000000e057211 */ /* 0x080fe400020f0eff */
[CC--:B------:R-:W-:Y:S02]  /*eae0*/  IADD3 R8, P4, R11.reuse, R3.reuse, RZ ;  /* 0x000000030b087210 */ /* 0x0c0fe40007f9e0ff */
[----:B------:R-:W-:Y:S01]  /*eaf0*/  PRMT R17, R6, 0x7773, RZ ;  /* 0x0000777306117816 */ /* 0x000fe200000000ff */
[----:B------:R2:W-:Y:S01]  /*eb00*/  @P6 STG.E.U8 desc[UR14][R4.64], R15 ;  /* 0x0000000f04006986 */ /* 0x0005e2000c10110e */
[CC--:B------:R-:W-:Y:S01]  /*eb10*/  LEA.HI.X.SX32 R9, R11.reuse, R0.reuse, 0x1, P4 ;  /* 0x000000000b097211 */ /* 0x0c0fe200020f0eff */
[----:B------:R-:W-:Y:S01]  /*eb20*/  VIADD R6, R2, 0x72 ;  /* 0x0000007202067836 */ /* 0x000fe20000000000 */
[----:B------:R-:W-:Y:S01]  /*eb30*/  ISETP.LT.AND P4, PT, R10, UR4, !P0 ;  /* 0x000000040a007c0c */ /* 0x000fe2000c781270 */
[----:B------:R-:W-:Y:S02]  /*eb40*/  ULDC UR4, c[0x0][0x248] ;  /* 0x0000920000047ab9 */ /* 0x000fe40000000800 */
[----:B------:R-:W-:Y:S01]  /*eb50*/  VIADD R11, R11, UR4 ;  /* 0x000000040b0b7c36 */ /* 0x000fe20008000000 */
[----:B------:R-:W-:Y:S01]  /*eb60*/  ULDC UR4, c[0x0][0x248] ;  /* 0x0000920000047ab9 */ /* 0x000fe20000000800 */
[----:B------:R3:W-:Y:S01]  /*eb70*/  @P3 STG.E.U8 desc[UR14][R8.64], R17 ;  /* 0x0000001108003986 */ /* 0x0007e2000c10110e */
[----:B------:R-:W-:Y:S01]  /*eb80*/  ISETP.LT.AND P3, PT, R6, UR5, !P0 ;  /* 0x0000000506007c0c */ /* 0x000fe2000c761270 */
[C---:B0-----:R-:W-:Y:S01]  /*eb90*/  VIADD R12, R11.reuse, UR4 ;  /* 0x000000040b0c7c36 */ /* 0x041fe20008000000 */
[----:B------:R-:W-:Y:S01]  /*eba0*/  IADD3 R10, P6, R11, R3, RZ ;  /* 0x000000030b0a7210 */ /* 0x000fe20007fde0ff */
[----:B------:R-:W-:Y:S01]  /*ebb0*/  VIADD R6, R2, 0x73 ;  /* 0x0000007302067836 */ /* 0x000fe20000000000 */
[----:B------:R-:W-:Y:S01]  /*ebc0*/  ULDC UR4, c[0x0][0x22c] ;  /* 0x00008b0000047ab9 */ /* 0x000fe20000000800 */
[----:B--2---:R-:W-:Y:S01]  /*ebd0*/  PRMT R15, R7, 0x7773, RZ ;  /* 0x00007773070f7816 */ /* 0x004fe200000000ff */
[----:B------:R-:W-:Y:S01]  /*ebe0*/  ULDC UR5, c[0x0][0x22c] ;  /* 0x00008b0000057ab9 */ /* 0x000fe20000000800 */
[----:B------:R-:W-:-:S02]  /*ebf0*/  LEA.HI.X.SX32 R11, R11, R0, 0x1, P6 ;  /* 0x000000000b0b7211 */ /* 0x000fc400030f0eff */
[----:B------:R-:W-:Y:S02]  /*ec00*/  IADD3 R4, P6, R12, R3, RZ ;  /* 0x000000030c047210 */ /* 0x000fe40007fde0ff */
[----:B---3--:R-:W-:Y:S01]  /*ec10*/  PRMT R9, R7, 0x7772, RZ ;  /* 0x0000777207097816 */ /* 0x008fe200000000ff */
[----:B------:R-:W-:Y:S01]  /*ec20*/  VIADD R7, R2, 0x74 ;  /* 0x0000007402077836 */ /* 0x000fe20000000000 */
[----:B------:R-:W-:-:S03]  /*ec30*/  LEA.HI.X.SX32 R5, R12, R0, 0x1, P6 ;  /* 0x000000000c057211 */ /* 0x000fc600030f0eff */
[----:B------:R0:W-:Y:S01]  /*ec40*/  @P2 STG.E.U8 desc[UR14][R10.64], R9 ;  /* 0x000000090a002986 */ /* 0x0001e2000c10110e */
[----:B------:R-:W-:Y:S01]  /*ec50*/  ISETP.LT.AND P2, PT, R6, UR4, !P0 ;  /* 0x0000000406007c0c */ /* 0x000fe2000c741270 */
[----:B------:R-:W-:Y:S01]  /*ec60*/  ULDC UR4, c[0x0][0x248] ;  /* 0x0000920000047ab9 */ /* 0x000fe20000000800 */
[----:B-1----:R-:W-:Y:S01]  /*ec70*/  PRMT R25, R21, 0x7773, RZ ;  /* 0x0000777315197816 */ /* 0x002fe200000000ff */
[----:B------:R-:W-:Y:S01]  /*ec80*/  VIADD R12, R12, UR4 ;  /* 0x000000040c0c7c36 */ /* 0x000fe20008000000 */
[----:B------:R-:W-:Y:S01]  /*ec90*/  ULDC UR4, c[0x0][0x248] ;  /* 0x0000920000047ab9 */ /* 0x000fe20000000800 */
[----:B------:R1:W-:Y:S01]  /*eca0*/  @P1 STG.E.U8 desc[UR14][R4.64], R15 ;  /* 0x0000000f04001986 */ /* 0x0003e2000c10110e */
[----:B------:R-:W-:Y:S01]  /*ecb0*/  ISETP.LT.AND P1, PT, R7, UR5, !P0 ;  /* 0x0000000507007c0c */ /* 0x000fe2000c721270 */
[C---:B------:R-:W-:Y:S01]  /*ecc0*/  VIADD R13, R12.reuse, UR4 ;  /* 0x000000040c0d7c36 */ /* 0x040fe20008000000 */
[----:B------:R-:W-:Y:S01]  /*ecd0*/  IADD3 R6, P6, R12, R3, RZ ;  /* 0x000000030c067210 */ /* 0x000fe20007fde0ff */
[----:B------:R-:W-:Y:S01]  /*ece0*/  ULDC UR4, c[0x0][0x22c] ;  /* 0x00008b0000047ab9 */ /* 0x000fe20000000800 */
[----:B------:R-:W-:Y:S01]  /*ecf0*/  ULDC UR5, c[0x0][0x22c] ;  /* 0x00008b0000057ab9 */ /* 0x000fe20000000800 */
[----:B0-----:R-:W-:-:S02]  /*ed00*/  PRMT R11, R20, 0x7771, RZ ;  /* 0x00007771140b7816 */ /* 0x001fc400000000ff */
[-C--:B------:R-:W-:Y:S02]  /*ed10*/  LEA.HI.X.SX32 R7, R12, R0.reuse, 0x1, P6 ;  /* 0x000000000c077211 */ /* 0x080fe400030f0eff */
[CC--:B------:R-:W-:Y:S02]  /*ed20*/  IADD3 R8, P6, R13.reuse, R3.reuse, RZ ;  /* 0x000000030d087210 */ /* 0x0c0fe40007fde0ff */
[----:B-1----:R-:W-:Y:S01]  /*ed30*/  PRMT R15, R20, 0x7770, RZ ;  /* 0x00007770140f7816 */ /* 0x002fe200000000ff */
[C---:B------:R-:W-:Y:S01]  /*ed40*/  VIADD R4, R2.reuse, 0x75 ;  /* 0x0000007502047836 */ /* 0x040fe20000000000 */
[C---:B------:R-:W-:Y:S01]  /*ed50*/  LEA.HI.X.SX32 R9, R13.reuse, R0, 0x1, P6 ;  /* 0x000000000d097211 */ /* 0x040fe200030f0eff */
[----:B------:R-:W-:Y:S01]  /*ed60*/  VIADD R5, R2, 0x76 ;  /* 0x0000007602057836 */ /* 0x000fe20000000000 */
[----:B------:R-:W-:Y:S01]  /*ed70*/  PRMT R19, R22, 0x7772, RZ ;  /* 0x0000777216137816 */ /* 0x000fe200000000ff */
[----:B------:R0:W-:Y:S01]  /*ed80*/  @P5 STG.E.U8 desc[UR14][R6.64], R15 ;  /* 0x0000000f06005986 */ /* 0x0001e2000c10110e */
[----:B------:R-:W-:Y:S01]  /*ed90*/  ISETP.LT.AND P5, PT, R4, UR4, !P0 ;  /* 0x0000000404007c0c */ /* 0x000fe2000c7a1270 */
[----:B------:R-:W-:Y:S01]  /*eda0*/  ULDC UR4, c[0x0][0x248] ;  /* 0x0000920000047ab9 */ /* 0x000fe20000000800 */
[----:B------:R-:W-:Y:S01]  /*edb0*/  PRMT R17, R22, 0x7773, RZ ;  /* 0x0000777316117816 */ /* 0x000fe200000000ff */
        /* <DEDUP_REMOVED lines=10> */
[-C--:B------:R-:W-:Y:S01]  /*ee60*/  IADD3 R6, P6, R10, R3.reuse, RZ ;  /* 0x000000030a067210 */ /* 0x080fe20007fde0ff */
[----:B-1----:R-:W-:Y:S02]  /*ee70*/  VIADD R8, R2, 0x77 ;  /* 0x0000007702087836 */ /* 0x002fe40000000000 */
[----:B------:R0:W-:Y:S01]  /*ee80*/  @P3 STG.E.U8 desc[UR14][R4.64], R15 ;  /* 0x0000000f04003986 */ /* 0x0001e2000c10110e */
[-C--:B------:R-:W-:Y:S01]  /*ee90*/  LEA.HI.X.SX32 R7, R10, R0.reuse, 0x1, P6 ;  /* 0x000000000a077211 */ /* 0x080fe200030f0eff */
[----:B------:R-:W-:Y:S01]  /*eea0*/  VIADD R9, R2, 0x78 ;  /* 0x0000007802097836 */ /* 0x000fe20000000000 */
[C---:B------:R-:W-:Y:S02]  /*eeb0*/  PRMT R13, R21.reuse, 0x7771, RZ ;  /* 0x00007771150d7816 */ /* 0x040fe400000000ff */
        /* <DEDUP_REMOVED lines=10> */
[----:B0-----:R-:W-:Y:S01]  /*ef60*/  PRMT R15, R22, 0x7770, RZ ;  /* 0x00007770160f7816 */ /* 0x001fe200000000ff */
[----:B------:R-:W-:Y:S01]  /*ef70*/  ULDC UR5, c[0x0][0x22c] ;  /* 0x00008b0000057ab9 */ /* 0x000fe20000000800 */
[----:B------:R-:W-:-:S02]  /*ef80*/  LEA.HI.X.SX32 R9, R10, R0, 0x1, P6 ;  /* 0x000000000a097211 */ /* 0x000fc400030f0eff */
[CC--:B------:R-:W-:Y:S01]  /*ef90*/  IADD3 R4, P6, R11.reuse, R3.reuse, RZ ;  /* 0x000000030b047210 */ /* 0x0c0fe20007fde0ff */
[C---:B-1----:R-:W-:Y:S02]  /*efa0*/  VIADD R6, R2.reuse, 0x79 ;  /* 0x0000007902067836 */ /* 0x042fe40000000000 */
[----:B------:R0:W-:Y:S01]  /*efb0*/  @P1 STG.E.U8 desc[UR14][R8.64], R15 ;  /* 0x0000000f08001986 */ /* 0x0001e2000c10110e */
[CC--:B------:R-:W-:Y:S01]  /*efc0*/  LEA.HI.X.SX32 R5, R11.reuse, R0.reuse, 0x1, P6 ;  /* 0x000000000b057211 */ /* 0x0c0fe200030f0eff */
[----:B------:R-:W-:Y:S01]  /*efd0*/  VIADD R7, R2, 0x7a ;  /* 0x0000007a02077836 */ /* 0x000fe20000000000 */
[----:B------:R-:W-:Y:S02]  /*efe0*/  PRMT R13, R22, 0x7771, RZ ;  /* 0x00007771160d7816 */ /* 0x000fe400000000ff */
[----:B------:R-:W-:Y:S01]  /*eff0*/  ISETP.LT.AND P1, PT, R6, UR4, !P0 ;  /* 0x0000000406007c0c */ /* 0x000fe2000c721270 */
[----:B------:R-:W-:Y:S02]  /*f000*/  ULDC UR4, c[0x0][0x248] ;  /* 0x0000920000047ab9 */ /* 0x000fe40000000800 */
        /* <DEDUP_REMOVED lines=10> */
[-C--:B------:R-:W-:Y:S01]  /*f0b0*/  IADD3 R8, P6, R10, R3.reuse, RZ ;  /* 0x000000030a087210 */ /* 0x080fe20007fde0ff */
[----:B-1----:R-:W-:Y:S02]  /*f0c0*/  VIADD R4, R2, 0x7b ;  /* 0x0000007b02047836 */ /* 0x002fe40000000000 */
[----:B------:R0:W-:Y:S01]  /*f0d0*/  @P4 STG.E.U8 desc[UR14][R6.64], R15 ;  /* 0x0000000f06004986 */ /* 0x0001e2000c10110e */
[-C--:B------:R-:W-:Y:S01]  /*f0e0*/  LEA.HI.X.SX32 R9, R10, R0.reuse, 0x1, P6 ;  /* 0x000000000a097211 */ /* 0x080fe200030f0eff */
        /* <DEDUP_REMOVED lines=15> */
[----:B-1----:R-:W-:Y:S02]  /*f1e0*/  VIADD R8, R2, 0x7d ;  /* 0x0000007d02087836 */ /* 0x002fe40000000000 */
[----:B------:R0:W-:Y:S01]  /*f1f0*/  @P2 STG.E.U8 desc[UR14][R4.64], R15 ;  /* 0x0000000f04002986 */ /* 0x0001e2000c10110e */
[C---:B------:R-:W-:Y:S02]  /*f200*/  LEA.HI.X.SX32 R7, R11.reuse, R0, 0x1, P6 ;  /* 0x000000000b077211 */ /* 0x040fe400030f0eff */
[----:B------:R-:W-:Y:S02]  /*f210*/  PRMT R13, R20, 0x7773, RZ ;  /* 0x00007773140d7816 */ /* 0x000fe400000000ff */
[----:B------:R-:W-:Y:S01]  /*f220*/  ISETP.LT.AND P2, PT, R8, UR4, !P0 ;  /* 0x0000000408007c0c */ /* 0x000fe2000c741270 */
[----:B------:R-:W-:Y:S02]  /*f230*/  ULDC UR4, c[0x0][0x248] ;  /* 0x0000920000047ab9 */ /* 0x000fe40000000800 */
[----:B------:R-:W-:Y:S01]  /*f240*/  VIADD R11, R11, UR4 ;  /* 0x000000040b0b7c36 */ /* 0x000fe20008000000 */
[----:B------:R-:W-:Y:S01]  /*f250*/  ULDC UR4, c[0x0][0x248] ;  /* 0x0000920000047ab9 */ /* 0x000fe20000000800 */
[----:B------:R1:W-:Y:S02]  /*f260*/  @P1 STG.E.U8 desc[UR14][R6.64], R13 ;  /* 0x0000000d06001986 */ /* 0x0003e4000c10110e */
[C---:B------:R-:W-:Y:S01]  /*f270*/  VIADD R9, R11.reuse, UR4 ;  /* 0x000000040b097c36 */ /* 0x040fe20008000000 */
[----:B0-----:R-:W-:Y:S01]  /*f280*/  IADD3 R4, P1, R11, R3, RZ ;  /* 0x000000030b047210 */ /* 0x001fe20007f3e0ff */
[----:B------:R-:W-:-:S02]  /*f290*/  ULDC UR4, c[0x0][0x248] ;  /* 0x0000920000047ab9 */ /* 0x000fc40000000800 */
[----:B------:R-:W-:Y:S01]  /*f2a0*/  VIADD R10, R9, UR5 ;  /* 0x00000005090a7c36 */ /* 0x000fe20008000000 */
[-C--:B------:R-:W-:Y:S01]  /*f2b0*/  LEA.HI.X.SX32 R5, R11, R0.reuse, 0x1, P1 ;  /* 0x000000000b057211 */ /* 0x080fe200008f0eff */
[----:B------:R-:W-:Y:S02]  /*f2c0*/  ULDC UR5, c[0x0][0x248] ;  /* 0x0000920000057ab9 */ /* 0x000fe40000000800 */
[C---:B------:R-:W-:Y:S01]  /*f2d0*/  VIADD R11, R10.reuse, UR6 ;  /* 0x000000060a0b7c36 */ /* 0x040fe20008000000 */
[-C--:B------:R-:W-:Y:S01]  /*f2e0*/  IADD3 R8, P6, R10, R3.reuse, RZ ;  /* 0x000000030a087210 */ /* 0x080fe20007fde0ff */
[----:B-1----:R-:W-:Y:S01]  /*f2f0*/  VIADD R13, R2, 0x7f ;  /* 0x0000007f020d7836 */ /* 0x002fe20000000000 */
[----:B------:R-:W-:Y:S01]  /*f300*/  IADD3 R6, P1, R9, R3, RZ ;  /* 0x0000000309067210 */ /* 0x000fe20007f3e0ff */
[----:B------:R-:W-:Y:S01]  /*f310*/  VIADD R14, R11, UR4 ;  /* 0x000000040b0e7c36 */ /* 0x000fe20008000000 */
[----:B------:R-:W-:Y:S01]  /*f320*/  ULDC UR4, c[0x0][0x22c] ;  /* 0x00008b0000047ab9 */ /* 0x000fe20000000800 */
[----:B------:R0:W-:Y:S01]  /*f330*/  @P5 STG.E.U8 desc[UR14][R4.64], R21 ;  /* 0x0000001504005986 */ /* 0x0001e2000c10110e */
[-C--:B------:R-:W-:Y:S01]  /*f340*/  LEA.HI.X.SX32 R7, R9, R0.reuse, 0x1, P1 ;  /* 0x0000000009077211 */ /* 0x080fe200008f0eff */
[----:B------:R-:W-:Y:S01]  /*f350*/  VIADD R15, R14, UR5 ;  /* 0x000000050e0f7c36 */ /* 0x000fe20008000000 */
[----:B------:R-:W-:-:S02]  /*f360*/  LEA.HI.X.SX32 R9, R10, R0, 0x1, P6 ;  /* 0x000000000a097211 */ /* 0x000fc400030f0eff */
[CC--:B------:R-:W-:Y:S01]  /*f370*/  IADD3 R10, P6, R11.reuse, R3.reuse, RZ ;  /* 0x000000030b0a7210 */ /* 0x0c0fe20007fde0ff */
[----:B------:R0:W-:Y:S01]  /*f380*/  @P4 STG.E.U8 desc[UR14][R6.64], R25 ;  /* 0x0000001906004986 */ /* 0x0001e2000c10110e */
[CC--:B------:R-:W-:Y:S02]  /*f390*/  IADD3 R2, P1, R14.reuse, R3.reuse, RZ ;  /* 0x000000030e027210 */ /* 0x0c0fe40007f3e0ff */
[-C--:B------:R-:W-:Y:S01]  /*f3a0*/  LEA.HI.X.SX32 R11, R11, R0.reuse, 0x1, P6 ;  /* 0x000000000b0b7211 */ /* 0x080fe200030f0eff */
[----:B------:R0:W-:Y:S01]  /*f3b0*/  @P3 STG.E.U8 desc[UR14][R8.64], R19 ;  /* 0x0000001308003986 */ /* 0x0001e2000c10110e */
[----:B------:R-:W-:Y:S02]  /*f3c0*/  IADD3 R12, P6, R15, R3, RZ ;  /* 0x000000030f0c7210 */ /* 0x000fe40007fde0ff */
[----:B------:R-:W-:Y:S01]  /*f3d0*/  LEA.HI.X.SX32 R3, R14, R0, 0x1, P1 ;  /* 0x000000000e037211 */ /* 0x000fe200008f0eff */
[----:B------:R0:W-:Y:S01]  /*f3e0*/  @P2 STG.E.U8 desc[UR14][R10.64], R17 ;  /* 0x000000110a002986 */ /* 0x0001e2000c10110e */
[----:B------:R-:W-:-:S02]  /*f3f0*/  ISETP.LT.AND P1, PT, R16, UR7, !P0 ;  /* 0x0000000710007c0c */ /* 0x000fc4000c721270 */
[----:B------:R-:W-:Y:S02]  /*f400*/  ISETP.LT.AND P0, PT, R13, UR4, !P0 ;  /* 0x000000040d007c0c */ /* 0x000fe4000c701270 */
[----:B------:R-:W-:Y:S02]  /*f410*/  LEA.HI.X.SX32 R13, R15, R0, 0x1, P6 ;  /* 0x000000000f0d7211 */ /* 0x000fe400030f0eff */
[C---:B------:R-:W-:Y:S02]  /*f420*/  PRMT R15, R23.reuse, 0x7773, RZ ;  /* 0x00007773170f7816 */ /* 0x040fe400000000ff */
[----:B------:R-:W-:-:S05]  /*f430*/  PRMT R23, R23, 0x7772, RZ ;  /* 0x0000777217177816 */ /* 0x000fca00000000ff */
[----:B------:R0:W-:Y:S02]  /*f440*/  @P1 STG.E.U8 desc[UR14][R2.64], R23 ;  /* 0x0000001702001986 */ /* 0x0001e4000c10110e */
[----:B------:R-:W-:Y:S05]  /*f450*/  @!P0 EXIT ;  /* 0x000000000000894d */ /* 0x000fea0003800000 */
[----:B------:R-:W-:Y:S01]  /*f460*/  STG.E.U8 desc[UR14][R12.64], R15 ;  /* 0x0000000f0c007986 */ /* 0x000fe2000c10110e */
[----:B------:R-:W-:Y:S05]  /*f470*/  EXIT ;  /* 0x000000000000794d */ /* 0x000fea0003800000 */
.L_x_3:
[----:B------:R-:W-:-:S00]  /*f480*/  BRA `(.L_x_3) ;  /* 0xfffffffc00fc7947 */ /* 0x000fc0000383ffff */
[----:B------:R-:W-:-:S00]  /*f490*/  NOP ;  /* 0x0000000000007918 */ /* 0x000fc00000000000 */
        /* <DEDUP_REMOVED lines=14> */
.L_x_4:


//--------------------- .nv.shared.matmul_kernel  --------------------------
	.section	.nv.shared.matmul_kernel,"aw",@nobits
	.sectionflags	@""
	.align	16
	.zero		1024


//--------------------- .nv.shared.reserved.0     --------------------------
	.section	.nv.shared.reserved.0,"aw",@nobits
	.weak		__nv_reservedSMEM_offset_0_alias
	.size		__nv_reservedSMEM_offset_0_alias, 0, 0
	.other		__nv_reservedSMEM_offset_0_alias,@"STO_CUDA_RESERVED_SHARED STV_DEFAULT"
__nv_reservedSMEM_offset_0_alias:
	.zero		0


//--------------------- .nv.constant0.matmul_kernel --------------------------
	.section	.nv.constant0.matmul_kernel,"a",@progbits
	.sectionflags	@""
	.align	4
.nv.constant0.matmul_kernel:
	.zero		608


//--------------------- SYMBOLS --------------------------

	.type		.nv.reservedSmem.offset0,@object
	.size		.nv.reservedSmem.offset0,0x4
